	.target	sm_90a

	.elftype	@"ET_EXEC"


//--------------------- .note.nv.tkinfo           --------------------------
	.section	.note.nv.tkinfo,"",@"SHT_NOTE"
	.sectionflags	@"SHF_NOTE_NV_TKINFO"
	.tkinfo
        /*0018*/ 	.word	0x00000002
        /*0030*/ 	.string	""
        /*0030*/ 	.string	"ptxas"
        /*0030*/ 	.string	"Cuda compilation tools, release 13.0, V13.0.88"
        /*0030*/ 	.string	"Build cuda_13.0.r13.0/compiler.36424714_0"
        /*0030*/ 	.string	"-arch sm_90a -m 64 "



//--------------------- .note.nv.cuinfo           --------------------------
	.section	.note.nv.cuinfo,"",@"SHT_NOTE"
	.sectionflags	@"SHF_NOTE_NV_CUINFO"
        /*0018*/ 	.short	0x0002
        /*001a*/ 	.short	0x005a
        /*001c*/ 	.short	0x0082
	.zero		2


//--------------------- .nv.info                  --------------------------
	.section	.nv.info,"",@"SHT_CUDA_INFO"
	.align	4


	//----- nvinfo : EIATTR_REGCOUNT
	.align		4
        /*0000*/ 	.byte	0x04, 0x2f
        /*0002*/ 	.short	(.L_15 - .L_14)
	.align		4
.L_14:
        /*0004*/ 	.word	index@(_ZN7cutlass13device_kernelINS_4gemm6kernel13GemmUniversalIN4cute5tupleIJiiiiEEENS1_10collective13CollectiveMmaINS1_34MainloopSm90TmaGmmaWarpSpecializedILi4ENS5_IJNS4_1CILi1EEESB_SB_EEENS1_35KernelTmaWarpSpecializedCooperativeEEENS5_IJNSA_ILi128EEENSA_ILi64EEESF_EEENS_10tfloat32_tENS5_IJlSB_lEEESI_SJ_NS4_8TiledMMAINS4_8MMA_AtomIJNS4_4SM904GMMA29MMA_64x64x8_F32TF32TF32_SS_TNILNSN_7ScaleInE1ELSP_1EEEEEENS4_6LayoutINS5_IJNSA_ILi2EEESB_SB_EEENS5_IJSB_NSA_ILi0EEESV_EEEEENS5_IJNS4_10UnderscoreESY_SY_EEEEENS4_13SM90_TMA_LOADENS4_14ComposedLayoutINS4_7SwizzleILi3ELi4ELi3EEENS4_18smem_ptr_flag_bitsILi32EEENSS_INS5_IJNSA_ILi8EEENSA_ILi32EEEEEENS5_IJS18_SB_EEEEEEEvNS4_8identityES11_S1C_vS1D_EENS_8epilogue10collective6detail29Sm90TmaWarpSpecializedAdapterINS1G_15DefaultEpilogueISI_SJ_SJ_NS1F_6thread17LinearCombinationISI_Li1EffLNS1K_9ScaleType4KindE0ELNS_15FloatRoundStyleE2ESI_EENS1_15EpilogueDefaultEEEEEvvEEEEvNT_6ParamsE)
        /*0008*/ 	.word	0x000000a8


	//----- nvinfo : EIATTR_FRAME_SIZE
	.align		4
.L_15:
        /*000c*/ 	.byte	0x04, 0x11
        /*000e*/ 	.short	(.L_17 - .L_16)
	.align		4
.L_16:
        /*0010*/ 	.word	index@(_ZN7cutlass13device_kernelINS_4gemm6kernel13GemmUniversalIN4cute5tupleIJiiiiEEENS1_10collective13CollectiveMmaINS1_34MainloopSm90TmaGmmaWarpSpecializedILi4ENS5_IJNS4_1CILi1EEESB_SB_EEENS1_35KernelTmaWarpSpecializedCooperativeEEENS5_IJNSA_ILi128EEENSA_ILi64EEESF_EEENS_10tfloat32_tENS5_IJlSB_lEEESI_SJ_NS4_8TiledMMAINS4_8MMA_AtomIJNS4_4SM904GMMA29MMA_64x64x8_F32TF32TF32_SS_TNILNSN_7ScaleInE1ELSP_1EEEEEENS4_6LayoutINS5_IJNSA_ILi2EEESB_SB_EEENS5_IJSB_NSA_ILi0EEESV_EEEEENS5_IJNS4_10UnderscoreESY_SY_EEEEENS4_13SM90_TMA_LOADENS4_14ComposedLayoutINS4_7SwizzleILi3ELi4ELi3EEENS4_18smem_ptr_flag_bitsILi32EEENSS_INS5_IJNSA_ILi8EEENSA_ILi32EEEEEENS5_IJS18_SB_EEEEEEEvNS4_8identityES11_S1C_vS1D_EENS_8epilogue10collective6detail29Sm90TmaWarpSpecializedAdapterINS1G_15DefaultEpilogueISI_SJ_SJ_NS1F_6thread17LinearCombinationISI_Li1EffLNS1K_9ScaleType4KindE0ELNS_15FloatRoundStyleE2ESI_EENS1_15EpilogueDefaultEEEEEvvEEEEvNT_6ParamsE)
        /*0014*/ 	.word	0x00000000


	//----- nvinfo : EIATTR_MIN_STACK_SIZE
	.align		4
.L_17:
        /*0018*/ 	.byte	0x04, 0x12
        /*001a*/ 	.short	(.L_19 - .L_18)
	.align		4
.L_18:
        /*001c*/ 	.word	index@(_ZN7cutlass13device_kernelINS_4gemm6kernel13GemmUniversalIN4cute5tupleIJiiiiEEENS1_10collective13CollectiveMmaINS1_34MainloopSm90TmaGmmaWarpSpecializedILi4ENS5_IJNS4_1CILi1EEESB_SB_EEENS1_35KernelTmaWarpSpecializedCooperativeEEENS5_IJNSA_ILi128EEENSA_ILi64EEESF_EEENS_10tfloat32_tENS5_IJlSB_lEEESI_SJ_NS4_8TiledMMAINS4_8MMA_AtomIJNS4_4SM904GMMA29MMA_64x64x8_F32TF32TF32_SS_TNILNSN_7ScaleInE1ELSP_1EEEEEENS4_6LayoutINS5_IJNSA_ILi2EEESB_SB_EEENS5_IJSB_NSA_ILi0EEESV_EEEEENS5_IJNS4_10UnderscoreESY_SY_EEEEENS4_13SM90_TMA_LOADENS4_14ComposedLayoutINS4_7SwizzleILi3ELi4ELi3EEENS4_18smem_ptr_flag_bitsILi32EEENSS_INS5_IJNSA_ILi8EEENSA_ILi32EEEEEENS5_IJS18_SB_EEEEEEEvNS4_8identityES11_S1C_vS1D_EENS_8epilogue10collective6detail29Sm90TmaWarpSpecializedAdapterINS1G_15DefaultEpilogueISI_SJ_SJ_NS1F_6thread17LinearCombinationISI_Li1EffLNS1K_9ScaleType4KindE0ELNS_15FloatRoundStyleE2ESI_EENS1_15EpilogueDefaultEEEEEvvEEEEvNT_6ParamsE)
        /*0020*/ 	.word	0x00000000
.L_19:


//--------------------- .nv.compat                --------------------------
	.section	.nv.compat,"",@"SHT_CUDA_COMPAT_INFO"
	.align	4
        /*0000*/ 	.byte	0x02, 0x09, 0x01, 0x00, 0x02, 0x02, 0x04, 0x00, 0x02, 0x05, 0x05, 0x00, 0x03, 0x07, 0x01, 0x01
        /*0010*/ 	.byte	0x02, 0x03, 0x01, 0x00, 0x02, 0x06, 0x01, 0x00, 0x04, 0x0b, 0x08, 0x00, 0x00, 0x00, 0x00, 0x00
        /*0020*/ 	.byte	0x00, 0x00, 0x00, 0x00


//--------------------- .nv.info._ZN7cutlass13device_kernelINS_4gemm6kernel13GemmUniversalIN4cute5tupleIJiiiiEEENS1_10collective13CollectiveMmaINS1_34MainloopSm90TmaGmmaWarpSpecializedILi4ENS5_IJNS4_1CILi1EEESB_SB_EEENS1_35KernelTmaWarpSpecializedCooperativeEEENS5_IJNSA_ILi128EEENSA_ILi64EEESF_EEENS_10tfloat32_tENS5_IJlSB_lEEESI_SJ_NS4_8TiledMMAINS4_8MMA_AtomIJNS4_4SM904GMMA29MMA_64x64x8_F32TF32TF32_SS_TNILNSN_7ScaleInE1ELSP_1EEEEEENS4_6LayoutINS5_IJNSA_ILi2EEESB_SB_EEENS5_IJSB_NSA_ILi0EEESV_EEEEENS5_IJNS4_10UnderscoreESY_SY_EEEEENS4_13SM90_TMA_LOADENS4_14ComposedLayoutINS4_7SwizzleILi3ELi4ELi3EEENS4_18smem_ptr_flag_bitsILi32EEENSS_INS5_IJNSA_ILi8EEENSA_ILi32EEEEEENS5_IJS18_SB_EEEEEEEvNS4_8identityES11_S1C_vS1D_EENS_8epilogue10collective6detail29Sm90TmaWarpSpecializedAdapterINS1G_15DefaultEpilogueISI_SJ_SJ_NS1F_6thread17LinearCombinationISI_Li1EffLNS1K_9ScaleType4KindE0ELNS_15FloatRoundStyleE2ESI_EENS1_15EpilogueDefaultEEEEEvvEEEEvNT_6ParamsE --------------------------
	.section	.nv.info._ZN7cutlass13device_kernelINS_4gemm6kernel13GemmUniversalIN4cute5tupleIJiiiiEEENS1_10collective13CollectiveMmaINS1_34MainloopSm90TmaGmmaWarpSpecializedILi4ENS5_IJNS4_1CILi1EEESB_SB_EEENS1_35KernelTmaWarpSpecializedCooperativeEEENS5_IJNSA_ILi128EEENSA_ILi64EEESF_EEENS_10tfloat32_tENS5_IJlSB_lEEESI_SJ_NS4_8TiledMMAINS4_8MMA_AtomIJNS4_4SM904GMMA29MMA_64x64x8_F32TF32TF32_SS_TNILNSN_7ScaleInE1ELSP_1EEEEEENS4_6LayoutINS5_IJNSA_ILi2EEESB_SB_EEENS5_IJSB_NSA_ILi0EEESV_EEEEENS5_IJNS4_10UnderscoreESY_SY_EEEEENS4_13SM90_TMA_LOADENS4_14ComposedLayoutINS4_7SwizzleILi3ELi4ELi3EEENS4_18smem_ptr_flag_bitsILi32EEENSS_INS5_IJNSA_ILi8EEENSA_ILi32EEEEEENS5_IJS18_SB_EEEEEEEvNS4_8identityES11_S1C_vS1D_EENS_8epilogue10collective6detail29Sm90TmaWarpSpecializedAdapterINS1G_15DefaultEpilogueISI_SJ_SJ_NS1F_6thread17LinearCombinationISI_Li1EffLNS1K_9ScaleType4KindE0ELNS_15FloatRoundStyleE2ESI_EENS1_15EpilogueDefaultEEEEEvvEEEEvNT_6ParamsE,"",@"SHT_CUDA_INFO"
	.sectionflags	@""
	.align	4


	//----- nvinfo : EIATTR_CUDA_API_VERSION
	.align		4
        /*0000*/ 	.byte	0x04, 0x37
        /*0002*/ 	.short	(.L_21 - .L_20)
.L_20:
        /*0004*/ 	.word	0x00000082


	//----- nvinfo : EIATTR_KPARAM_INFO
	.align		4
.L_21:
        /*0008*/ 	.byte	0x04, 0x17
        /*000a*/ 	.short	(.L_23 - .L_22)
.L_22:
        /*000c*/ 	.word	0x00000000
        /*0010*/ 	.short	0x0000
        /*0012*/ 	.short	0x0070
        /*0014*/ 	.byte	0x00, 0xf0, 0x01, 0x10


	//----- nvinfo : EIATTR_SPARSE_MMA_MASK
	.align		4
.L_23:
        /*0018*/ 	.byte	0x03, 0x50
        /*001a*/ 	.short	0x0000


	//----- nvinfo : EIATTR_MAXREG_COUNT
	.align		4
        /*001c*/ 	.byte	0x03, 0x1b
        /*001e*/ 	.short	0x00a8


	//----- nvinfo : EIATTR_NUM_BARRIERS
	.align		4
        /*0020*/ 	.byte	0x02, 0x4c
        /*0022*/ 	.byte	0x01
	.zero		1


	//----- nvinfo : EIATTR_EXTERNS
	.align		4
        /*0024*/ 	.byte	0x04, 0x0f
        /*0026*/ 	.short	(.L_25 - .L_24)


	//   ....[0]....
	.align		4
.L_24:
        /*0028*/ 	.word	index@(__assertfail)


	//----- nvinfo : EIATTR_MERCURY_ISA_VERSION
	.align		4
.L_25:
        /*002c*/ 	.byte	0x03, 0x5f
        /*002e*/ 	.short	0x0101


	//----- nvinfo : EIATTR_INT_WARP_WIDE_INSTR_OFFSETS
	.align		4
        /*0030*/ 	.byte	0x04, 0x31
        /*0032*/ 	.short	(.L_27 - .L_26)


	//   ....[0]....
.L_26:
        /*0034*/ 	.word	0x000003b0


	//   ....[1]....
        /*0038*/ 	.word	0x000003c0


	//   ....[2]....
        /*003c*/ 	.word	0x000004e0


	//----- nvinfo : EIATTR_COOP_GROUP_MASK_REGIDS
	.align		4
.L_27:
        /*0040*/ 	.byte	0x04, 0x29
        /*0042*/ 	.short	(.L_29 - .L_28)


	//   ....[0]....
.L_28:
        /*0044*/ 	.word	0xffffffff


	//   ....[1]....
        /*0048*/ 	.word	0xffffffff


	//   ....[2]....
        /*004c*/ 	.word	0xffffffff


	//   ....[3]....
        /*0050*/ 	.word	0xffffffff


	//   ....[4]....
        /*0054*/ 	.word	0xffffffff


	//----- nvinfo : EIATTR_COOP_GROUP_INSTR_OFFSETS
	.align		4
.L_29:
        /*0058*/ 	.byte	0x04, 0x28
        /*005a*/ 	.short	(.L_31 - .L_30)


	//   ....[0]....
.L_30:
        /*005c*/ 	.word	0x00000060


	//   ....[1]....
        /*0060*/ 	.word	0x00000070


	//   ....[2]....
        /*0064*/ 	.word	0x00000130


	//   ....[3]....
        /*0068*/ 	.word	0x000002c0


	//   ....[4]....
        /*006c*/ 	.word	0x000011c0


	//----- nvinfo : EIATTR_REG_RECONFIG
	.align		4
.L_31:
        /*0070*/ 	.byte	0x01, 0x54
	.zero		2


	//----- nvinfo : EIATTR_SYSCALL_OFFSETS
	.align		4
        /*0074*/ 	.byte	0x04, 0x46
        /*0076*/ 	.short	(.L_33 - .L_32)


	//   ....[0]....
.L_32:
        /*0078*/ 	.word	0x000013b0


	//----- nvinfo : EIATTR_MBARRIER_INSTR_OFFSETS
	.align		4
.L_33:
        /*007c*/ 	.byte	0x04, 0x39
        /*007e*/ 	.short	(.L_35 - .L_34)


	//   ....[0]....
.L_34:
        /*0080*/ 	.word	0x00000230
        /*0084*/ 	.word	0x000000ff
        /*0088*/ 	.word	0x00000000
        /*008c*/ 	.short	0x0100
        /*008e*/ 	.byte	0x08
	.zero		1


	//   ....[1]....
        /*0090*/ 	.word	0x00000240
        /*0094*/ 	.word	0x000000ff
        /*0098*/ 	.word	0x00000020
        /*009c*/ 	.short	0x0100
        /*009e*/ 	.byte	0x08
	.zero		1


	//   ....[2]....
        /*00a0*/ 	.word	0x00000250
        /*00a4*/ 	.word	0x000000ff
        /*00a8*/ 	.word	0x00000008
        /*00ac*/ 	.short	0x0100
        /*00ae*/ 	.byte	0x08
	.zero		1


	//   ....[3]....
        /*00b0*/ 	.word	0x00000260
        /*00b4*/ 	.word	0x000000ff
        /*00b8*/ 	.word	0x00000028
        /*00bc*/ 	.short	0x0100
        /*00be*/ 	.byte	0x08
	.zero		1


	//   ....[4]....
        /*00c0*/ 	.word	0x00000270
        /*00c4*/ 	.word	0x000000ff
        /*00c8*/ 	.word	0x00000010
        /*00cc*/ 	.short	0x0100
        /*00ce*/ 	.byte	0x08
	.zero		1


	//   ....[5]....
        /*00d0*/ 	.word	0x00000280
        /*00d4*/ 	.word	0x000000ff
        /*00d8*/ 	.word	0x00000030
        /*00dc*/ 	.short	0x0100
        /*00de*/ 	.byte	0x08
	.zero		1


	//   ....[6]....
        /*00e0*/ 	.word	0x00000290
        /*00e4*/ 	.word	0x000000ff
        /*00e8*/ 	.word	0x00000018
        /*00ec*/ 	.short	0x0100
        /*00ee*/ 	.byte	0x08
	.zero		1


	//   ....[7]....
        /*00f0*/ 	.word	0x000002a0
        /*00f4*/ 	.word	0x000000ff
        /*00f8*/ 	.word	0x00000038
        /*00fc*/ 	.short	0x0100
        /*00fe*/ 	.byte	0x08
	.zero		1


	//   ....[8]....
        /*0100*/ 	.word	0x00000560
        /*0104*/ 	.word	0x000000ff
        /*0108*/ 	.word	0x00000050
        /*010c*/ 	.short	0x0100
        /*010e*/ 	.byte	0x08
	.zero		1


	//   ....[9]....
        /*0110*/ 	.word	0x000005c0
        /*0114*/ 	.word	0x000000ff
        /*0118*/ 	.word	0x00000058
        /*011c*/ 	.short	0x0100
        /*011e*/ 	.byte	0x08
	.zero		1


	//   ....[10]....
        /*0120*/ 	.word	0x00001430
        /*0124*/ 	.word	0x00000003
        /*0128*/ 	.word	0x00000000
        /*012c*/ 	.short	0x010a
        /*012e*/ 	.byte	0x3f
	.zero		1


	//   ....[11]....
        /*0130*/ 	.word	0x00001490
        /*0134*/ 	.word	0x00000003
        /*0138*/ 	.word	0x00000000
        /*013c*/ 	.short	0x010a
        /*013e*/ 	.byte	0x3f
	.zero		1


	//   ....[12]....
        /*0140*/ 	.word	0x00001d40
        /*0144*/ 	.word	0x000000ff
        /*0148*/ 	.word	0x00000000
        /*014c*/ 	.short	0x010a
        /*014e*/ 	.byte	0x04
	.zero		1


	//   ....[13]....
        /*0150*/ 	.word	0x00001d80
        /*0154*/ 	.word	0x000000ff
        /*0158*/ 	.word	0x00000000
        /*015c*/ 	.short	0x010a
        /*015e*/ 	.byte	0x04
	.zero		1


	//   ....[14]....
        /*0160*/ 	.word	0x00002520
        /*0164*/ 	.word	0x000000ff
        /*0168*/ 	.word	0x00000000
        /*016c*/ 	.short	0x0101
        /*016e*/ 	.byte	0x0a
	.zero		1


	//   ....[15]....
        /*0170*/ 	.word	0x000026e0
        /*0174*/ 	.word	0x000000ff
        /*0178*/ 	.word	0x00000000
        /*017c*/ 	.short	0x0101
        /*017e*/ 	.byte	0x04
	.zero		1


	//   ....[16]....
        /*0180*/ 	.word	0x00005a00
        /*0184*/ 	.word	0x0000000e
        /*0188*/ 	.word	0x00000020
        /*018c*/ 	.short	0x010a
        /*018e*/ 	.byte	0x3f
	.zero		1


	//   ....[17]....
        /*0190*/ 	.word	0x00005ff0
        /*0194*/ 	.word	0x00000005
        /*0198*/ 	.word	0x00000058
        /*019c*/ 	.short	0x0101
        /*019e*/ 	.byte	0x3f
	.zero		1


	//   ....[18]....
        /*01a0*/ 	.word	0x00006700
        /*01a4*/ 	.word	0x00000007
        /*01a8*/ 	.word	0x00000000
        /*01ac*/ 	.short	0x010a
        /*01ae*/ 	.byte	0x3f
	.zero		1


	//   ....[19]....
        /*01b0*/ 	.word	0x00006780
        /*01b4*/ 	.word	0x00000008
        /*01b8*/ 	.word	0x00000000
        /*01bc*/ 	.short	0x010a
        /*01be*/ 	.byte	0x3f
	.zero		1


	//   ....[20]....
        /*01c0*/ 	.word	0x00006810
        /*01c4*/ 	.word	0x0000000b
        /*01c8*/ 	.word	0x00000000
        /*01cc*/ 	.short	0x010a
        /*01ce*/ 	.byte	0x3f
	.zero		1


	//   ....[21]....
        /*01d0*/ 	.word	0x000068a0
        /*01d4*/ 	.word	0x00000003
        /*01d8*/ 	.word	0x00000000
        /*01dc*/ 	.short	0x010a
        /*01de*/ 	.byte	0x3f
	.zero		1


	//   ....[22]....
        /*01e0*/ 	.word	0x00006900
        /*01e4*/ 	.word	0x00000003
        /*01e8*/ 	.word	0x00000000
        /*01ec*/ 	.short	0x010a
        /*01ee*/ 	.byte	0x3f
	.zero		1


	//   ....[23]....
        /*01f0*/ 	.word	0x00006960
        /*01f4*/ 	.word	0x00000004
        /*01f8*/ 	.word	0x00000000
        /*01fc*/ 	.short	0x010a
        /*01fe*/ 	.byte	0x3f
	.zero		1


	//   ....[24]....
        /*0200*/ 	.word	0x00006a30
        /*0204*/ 	.word	0x0000000e
        /*0208*/ 	.word	0x00000020
        /*020c*/ 	.short	0x010a
        /*020e*/ 	.byte	0x3f
	.zero		1


	//   ....[25]....
        /*0210*/ 	.word	0x00006b00
        /*0214*/ 	.word	0x00000007
        /*0218*/ 	.word	0x00000000
        /*021c*/ 	.short	0x010a
        /*021e*/ 	.byte	0x3f
	.zero		1


	//   ....[26]....
        /*0220*/ 	.word	0x00006b50
        /*0224*/ 	.word	0x00000008
        /*0228*/ 	.word	0x00000000
        /*022c*/ 	.short	0x010a
        /*022e*/ 	.byte	0x3f
	.zero		1


	//   ....[27]....
        /*0230*/ 	.word	0x00006ba0
        /*0234*/ 	.word	0x0000000b
        /*0238*/ 	.word	0x00000000
        /*023c*/ 	.short	0x010a
        /*023e*/ 	.byte	0x3f
	.zero		1


	//----- nvinfo : EIATTR_NUM_MBARRIERS
	.align		4
.L_35:
        /*0240*/ 	.byte	0x03, 0x38
        /*0242*/ 	.short	0x000a


	//----- nvinfo : EIATTR_EXIT_INSTR_OFFSETS
	.align		4
        /*0244*/ 	.byte	0x04, 0x1c
        /*0246*/ 	.short	(.L_37 - .L_36)


	//   ....[0]....
.L_36:
        /*0248*/ 	.word	0x00000660


	//   ....[1]....
        /*024c*/ 	.word	0x00000f20


	//   ....[2]....
        /*0250*/ 	.word	0x000050e0


	//   ....[3]....
        /*0254*/ 	.word	0x00005710


	//   ....[4]....
        /*0258*/ 	.word	0x000068f0


	//----- nvinfo : EIATTR_MAX_THREADS
	.align		4
.L_37:
        /*025c*/ 	.byte	0x04, 0x05
        /*025e*/ 	.short	(.L_39 - .L_38)
.L_38:
        /*0260*/ 	.word	0x00000180
        /*0264*/ 	.word	0x00000001
        /*0268*/ 	.word	0x00000001


	//----- nvinfo : EIATTR_CRS_STACK_SIZE
	.align		4
.L_39:
        /*026c*/ 	.byte	0x04, 0x1e
        /*026e*/ 	.short	(.L_41 - .L_40)
.L_40:
        /*0270*/ 	.word	0x00000000


	//----- nvinfo : EIATTR_CBANK_PARAM_SIZE
	.align		4
.L_41:
        /*0274*/ 	.byte	0x03, 0x19
        /*0276*/ 	.short	0x0470


	//----- nvinfo : EIATTR_PARAM_CBANK
	.align		4
        /*0278*/ 	.byte	0x04, 0x0a
        /*027a*/ 	.short	(.L_43 - .L_42)
	.align		4
.L_42:
        /*027c*/ 	.word	index@(.nv.constant0._ZN7cutlass13device_kernelINS_4gemm6kernel13GemmUniversalIN4cute5tupleIJiiiiEEENS1_10collective13CollectiveMmaINS1_34MainloopSm90TmaGmmaWarpSpecializedILi4ENS5_IJNS4_1CILi1EEESB_SB_EEENS1_35KernelTmaWarpSpecializedCooperativeEEENS5_IJNSA_ILi128EEENSA_ILi64EEESF_EEENS_10tfloat32_tENS5_IJlSB_lEEESI_SJ_NS4_8TiledMMAINS4_8MMA_AtomIJNS4_4SM904GMMA29MMA_64x64x8_F32TF32TF32_SS_TNILNSN_7ScaleInE1ELSP_1EEEEEENS4_6LayoutINS5_IJNSA_ILi2EEESB_SB_EEENS5_IJSB_NSA_ILi0EEESV_EEEEENS5_IJNS4_10UnderscoreESY_SY_EEEEENS4_13SM90_TMA_LOADENS4_14ComposedLayoutINS4_7SwizzleILi3ELi4ELi3EEENS4_18smem_ptr_flag_bitsILi32EEENSS_INS5_IJNSA_ILi8EEENSA_ILi32EEEEEENS5_IJS18_SB_EEEEEEEvNS4_8identityES11_S1C_vS1D_EENS_8epilogue10collective6detail29Sm90TmaWarpSpecializedAdapterINS1G_15DefaultEpilogueISI_SJ_SJ_NS1F_6thread17LinearCombinationISI_Li1EffLNS1K_9ScaleType4KindE0ELNS_15FloatRoundStyleE2ESI_EENS1_15EpilogueDefaultEEEEEvvEEEEvNT_6ParamsE)
        /*0280*/ 	.short	0x0210
        /*0282*/ 	.short	0x0470


	//----- nvinfo : EIATTR_SW_WAR
	.align		4
.L_43:
        /*0284*/ 	.byte	0x04, 0x36
        /*0286*/ 	.short	(.L_45 - .L_44)
.L_44:
        /*0288*/ 	.word	0x00000008
.L_45:


//--------------------- .nv.callgraph             --------------------------
	.section	.nv.callgraph,"",@"SHT_CUDA_CALLGRAPH"
	.align	4
	.sectionentsize	8
	.align		4
        /*0000*/ 	.word	0x00000000
	.align		4
        /*0004*/ 	.word	0xffffffff
	.align		4
        /*0008*/ 	.word	index@(_ZN7cutlass13device_kernelINS_4gemm6kernel13GemmUniversalIN4cute5tupleIJiiiiEEENS1_10collective13CollectiveMmaINS1_34MainloopSm90TmaGmmaWarpSpecializedILi4ENS5_IJNS4_1CILi1EEESB_SB_EEENS1_35KernelTmaWarpSpecializedCooperativeEEENS5_IJNSA_ILi128EEENSA_ILi64EEESF_EEENS_10tfloat32_tENS5_IJlSB_lEEESI_SJ_NS4_8TiledMMAINS4_8MMA_AtomIJNS4_4SM904GMMA29MMA_64x64x8_F32TF32TF32_SS_TNILNSN_7ScaleInE1ELSP_1EEEEEENS4_6LayoutINS5_IJNSA_ILi2EEESB_SB_EEENS5_IJSB_NSA_ILi0EEESV_EEEEENS5_IJNS4_10UnderscoreESY_SY_EEEEENS4_13SM90_TMA_LOADENS4_14ComposedLayoutINS4_7SwizzleILi3ELi4ELi3EEENS4_18smem_ptr_flag_bitsILi32EEENSS_INS5_IJNSA_ILi8EEENSA_ILi32EEEEEENS5_IJS18_SB_EEEEEEEvNS4_8identityES11_S1C_vS1D_EENS_8epilogue10collective6detail29Sm90TmaWarpSpecializedAdapterINS1G_15DefaultEpilogueISI_SJ_SJ_NS1F_6thread17LinearCombinationISI_Li1EffLNS1K_9ScaleType4KindE0ELNS_15FloatRoundStyleE2ESI_EENS1_15EpilogueDefaultEEEEEvvEEEEvNT_6ParamsE)
	.align		4
        /*000c*/ 	.word	index@(__assertfail)
	.align		4
        /*0010*/ 	.word	0x00000000
	.align		4
        /*0014*/ 	.word	0xfffffffe
	.align		4
        /*0018*/ 	.word	0x00000000
	.align		4
        /*001c*/ 	.word	0xfffffffd
	.align		4
        /*0020*/ 	.word	0x00000000
	.align		4
        /*0024*/ 	.word	0xfffffffc


//--------------------- .nv.constant4             --------------------------
	.section	.nv.constant4,"a",@progbits
	.align	8
	.align		8
.nv.constant4:
        /*0000*/ 	.dword	__assertfail
	.align		8
        /*0008*/ 	.dword	__unnamed_1
	.align		8
        /*0010*/ 	.dword	_ZN39_INTERNAL_e75ff55d_4_k_cu_0ca31726_62064cuda3std3__45__cpo5beginE
	.align		8
        /*0018*/ 	.dword	_ZN39_INTERNAL_e75ff55d_4_k_cu_0ca31726_62064cuda3std3__45__cpo3endE
	.align		8
        /*0020*/ 	.dword	_ZN39_INTERNAL_e75ff55d_4_k_cu_0ca31726_62064cuda3std3__45__cpo6cbeginE
	.align		8
        /*0028*/ 	.dword	_ZN39_INTERNAL_e75ff55d_4_k_cu_0ca31726_62064cuda3std3__45__cpo4cendE
	.align		8
        /*0030*/ 	.dword	_ZN39_INTERNAL_e75ff55d_4_k_cu_0ca31726_62064cuda3std3__441_GLOBAL__N__e75ff55d_4_k_cu_0ca31726_62066ignoreE
	.align		8
        /*0038*/ 	.dword	_ZN39_INTERNAL_e75ff55d_4_k_cu_0ca31726_62064cuda3std3__419piecewise_constructE
	.align		8
        /*0040*/ 	.dword	_ZN39_INTERNAL_e75ff55d_4_k_cu_0ca31726_62064cuda3std3__48in_placeE
	.align		8
        /*0048*/ 	.dword	_ZN39_INTERNAL_e75ff55d_4_k_cu_0ca31726_62064cuda3std6ranges3__45__cpo4swapE
	.align		8
        /*0050*/ 	.dword	_ZN39_INTERNAL_e75ff55d_4_k_cu_0ca31726_62064cuda3std6ranges3__45__cpo9iter_moveE
	.align		8
        /*0058*/ 	.dword	_ZN39_INTERNAL_e75ff55d_4_k_cu_0ca31726_62064cute7productE
	.align		8
        /*0060*/ 	.dword	_ZN39_INTERNAL_e75ff55d_4_k_cu_0ca31726_62064cute1_E
	.align		8
        /*0068*/ 	.dword	$str$22
	.align		8
        /*0070*/ 	.dword	$str$23


//--------------------- .text._ZN7cutlass13device_kernelINS_4gemm6kernel13GemmUniversalIN4cute5tupleIJiiiiEEENS1_10collective13CollectiveMmaINS1_34MainloopSm90TmaGmmaWarpSpecializedILi4ENS5_IJNS4_1CILi1EEESB_SB_EEENS1_35KernelTmaWarpSpecializedCooperativeEEENS5_IJNSA_ILi128EEENSA_ILi64EEESF_EEENS_10tfloat32_tENS5_IJlSB_lEEESI_SJ_NS4_8TiledMMAINS4_8MMA_AtomIJNS4_4SM904GMMA29MMA_64x64x8_F32TF32TF32_SS_TNILNSN_7ScaleInE1ELSP_1EEEEEENS4_6LayoutINS5_IJNSA_ILi2EEESB_SB_EEENS5_IJSB_NSA_ILi0EEESV_EEEEENS5_IJNS4_10UnderscoreESY_SY_EEEEENS4_13SM90_TMA_LOADENS4_14ComposedLayoutINS4_7SwizzleILi3ELi4ELi3EEENS4_18smem_ptr_flag_bitsILi32EEENSS_INS5_IJNSA_ILi8EEENSA_ILi32EEEEEENS5_IJS18_SB_EEEEEEEvNS4_8identityES11_S1C_vS1D_EENS_8epilogue10collective6detail29Sm90TmaWarpSpecializedAdapterINS1G_15DefaultEpilogueISI_SJ_SJ_NS1F_6thread17LinearCombinationISI_Li1EffLNS1K_9ScaleType4KindE0ELNS_15FloatRoundStyleE2ESI_EENS1_15EpilogueDefaultEEEEEvvEEEEvNT_6ParamsE --------------------------
	.section	.text._ZN7cutlass13device_kernelINS_4gemm6kernel13GemmUniversalIN4cute5tupleIJiiiiEEENS1_10collective13CollectiveMmaINS1_34MainloopSm90TmaGmmaWarpSpecializedILi4ENS5_IJNS4_1CILi1EEESB_SB_EEENS1_35KernelTmaWarpSpecializedCooperativeEEENS5_IJNSA_ILi128EEENSA_ILi64EEESF_EEENS_10tfloat32_tENS5_IJlSB_lEEESI_SJ_NS4_8TiledMMAINS4_8MMA_AtomIJNS4_4SM904GMMA29MMA_64x64x8_F32TF32TF32_SS_TNILNSN_7ScaleInE1ELSP_1EEEEEENS4_6LayoutINS5_IJNSA_ILi2EEESB_SB_EEENS5_IJSB_NSA_ILi0EEESV_EEEEENS5_IJNS4_10UnderscoreESY_SY_EEEEENS4_13SM90_TMA_LOADENS4_14ComposedLayoutINS4_7SwizzleILi3ELi4ELi3EEENS4_18smem_ptr_flag_bitsILi32EEENSS_INS5_IJNSA_ILi8EEENSA_ILi32EEEEEENS5_IJS18_SB_EEEEEEEvNS4_8identityES11_S1C_vS1D_EENS_8epilogue10collective6detail29Sm90TmaWarpSpecializedAdapterINS1G_15DefaultEpilogueISI_SJ_SJ_NS1F_6thread17LinearCombinationISI_Li1EffLNS1K_9ScaleType4KindE0ELNS_15FloatRoundStyleE2ESI_EENS1_15EpilogueDefaultEEEEEvvEEEEvNT_6ParamsE,"ax",@progbits
	.align	128
.text._ZN7cutlass13device_kernelINS_4gemm6kernel13GemmUniversalIN4cute5tupleIJiiiiEEENS1_10collective13CollectiveMmaINS1_34MainloopSm90TmaGmmaWarpSpecializedILi4ENS5_IJNS4_1CILi1EEESB_SB_EEENS1_35KernelTmaWarpSpecializedCooperativeEEENS5_IJNSA_ILi128EEENSA_ILi64EEESF_EEENS_10tfloat32_tENS5_IJlSB_lEEESI_SJ_NS4_8TiledMMAINS4_8MMA_AtomIJNS4_4SM904GMMA29MMA_64x64x8_F32TF32TF32_SS_TNILNSN_7ScaleInE1ELSP_1EEEEEENS4_6LayoutINS5_IJNSA_ILi2EEESB_SB_EEENS5_IJSB_NSA_ILi0EEESV_EEEEENS5_IJNS4_10UnderscoreESY_SY_EEEEENS4_13SM90_TMA_LOADENS4_14ComposedLayoutINS4_7SwizzleILi3ELi4ELi3EEENS4_18smem_ptr_flag_bitsILi32EEENSS_INS5_IJNSA_ILi8EEENSA_ILi32EEEEEENS5_IJS18_SB_EEEEEEEvNS4_8identityES11_S1C_vS1D_EENS_8epilogue10collective6detail29Sm90TmaWarpSpecializedAdapterINS1G_15DefaultEpilogueISI_SJ_SJ_NS1F_6thread17LinearCombinationISI_Li1EffLNS1K_9ScaleType4KindE0ELNS_15FloatRoundStyleE2ESI_EENS1_15EpilogueDefaultEEEEEvvEEEEvNT_6ParamsE:
        .type           _ZN7cutlass13device_kernelINS_4gemm6kernel13GemmUniversalIN4cute5tupleIJiiiiEEENS1_10collective13CollectiveMmaINS1_34MainloopSm90TmaGmmaWarpSpecializedILi4ENS5_IJNS4_1CILi1EEESB_SB_EEENS1_35KernelTmaWarpSpecializedCooperativeEEENS5_IJNSA_ILi128EEENSA_ILi64EEESF_EEENS_10tfloat32_tENS5_IJlSB_lEEESI_SJ_NS4_8TiledMMAINS4_8MMA_AtomIJNS4_4SM904GMMA29MMA_64x64x8_F32TF32TF32_SS_TNILNSN_7ScaleInE1ELSP_1EEEEEENS4_6LayoutINS5_IJNSA_ILi2EEESB_SB_EEENS5_IJSB_NSA_ILi0EEESV_EEEEENS5_IJNS4_10UnderscoreESY_SY_EEEEENS4_13SM90_TMA_LOADENS4_14ComposedLayoutINS4_7SwizzleILi3ELi4ELi3EEENS4_18smem_ptr_flag_bitsILi32EEENSS_INS5_IJNSA_ILi8EEENSA_ILi32EEEEEENS5_IJS18_SB_EEEEEEEvNS4_8identityES11_S1C_vS1D_EENS_8epilogue10collective6detail29Sm90TmaWarpSpecializedAdapterINS1G_15DefaultEpilogueISI_SJ_SJ_NS1F_6thread17LinearCombinationISI_Li1EffLNS1K_9ScaleType4KindE0ELNS_15FloatRoundStyleE2ESI_EENS1_15EpilogueDefaultEEEEEvvEEEEvNT_6ParamsE,@function
        .size           _ZN7cutlass13device_kernelINS_4gemm6kernel13GemmUniversalIN4cute5tupleIJiiiiEEENS1_10collective13CollectiveMmaINS1_34MainloopSm90TmaGmmaWarpSpecializedILi4ENS5_IJNS4_1CILi1EEESB_SB_EEENS1_35KernelTmaWarpSpecializedCooperativeEEENS5_IJNSA_ILi128EEENSA_ILi64EEESF_EEENS_10tfloat32_tENS5_IJlSB_lEEESI_SJ_NS4_8TiledMMAINS4_8MMA_AtomIJNS4_4SM904GMMA29MMA_64x64x8_F32TF32TF32_SS_TNILNSN_7ScaleInE1ELSP_1EEEEEENS4_6LayoutINS5_IJNSA_ILi2EEESB_SB_EEENS5_IJSB_NSA_ILi0EEESV_EEEEENS5_IJNS4_10UnderscoreESY_SY_EEEEENS4_13SM90_TMA_LOADENS4_14ComposedLayoutINS4_7SwizzleILi3ELi4ELi3EEENS4_18smem_ptr_flag_bitsILi32EEENSS_INS5_IJNSA_ILi8EEENSA_ILi32EEEEEENS5_IJS18_SB_EEEEEEEvNS4_8identityES11_S1C_vS1D_EENS_8epilogue10collective6detail29Sm90TmaWarpSpecializedAdapterINS1G_15DefaultEpilogueISI_SJ_SJ_NS1F_6thread17LinearCombinationISI_Li1EffLNS1K_9ScaleType4KindE0ELNS_15FloatRoundStyleE2ESI_EENS1_15EpilogueDefaultEEEEEvvEEEEvNT_6ParamsE,(.L_x_130 - _ZN7cutlass13device_kernelINS_4gemm6kernel13GemmUniversalIN4cute5tupleIJiiiiEEENS1_10collective13CollectiveMmaINS1_34MainloopSm90TmaGmmaWarpSpecializedILi4ENS5_IJNS4_1CILi1EEESB_SB_EEENS1_35KernelTmaWarpSpecializedCooperativeEEENS5_IJNSA_ILi128EEENSA_ILi64EEESF_EEENS_10tfloat32_tENS5_IJlSB_lEEESI_SJ_NS4_8TiledMMAINS4_8MMA_AtomIJNS4_4SM904GMMA29MMA_64x64x8_F32TF32TF32_SS_TNILNSN_7ScaleInE1ELSP_1EEEEEENS4_6LayoutINS5_IJNSA_ILi2EEESB_SB_EEENS5_IJSB_NSA_ILi0EEESV_EEEEENS5_IJNS4_10UnderscoreESY_SY_EEEEENS4_13SM90_TMA_LOADENS4_14ComposedLayoutINS4_7SwizzleILi3ELi4ELi3EEENS4_18smem_ptr_flag_bitsILi32EEENSS_INS5_IJNSA_ILi8EEENSA_ILi32EEEEEENS5_IJS18_SB_EEEEEEEvNS4_8identityES11_S1C_vS1D_EENS_8epilogue10collective6detail29Sm90TmaWarpSpecializedAdapterINS1G_15DefaultEpilogueISI_SJ_SJ_NS1F_6thread17LinearCombinationISI_Li1EffLNS1K_9ScaleType4KindE0ELNS_15FloatRoundStyleE2ESI_EENS1_15EpilogueDefaultEEEEEvvEEEEvNT_6ParamsE)
        .other          _ZN7cutlass13device_kernelINS_4gemm6kernel13GemmUniversalIN4cute5tupleIJiiiiEEENS1_10collective13CollectiveMmaINS1_34MainloopSm90TmaGmmaWarpSpecializedILi4ENS5_IJNS4_1CILi1EEESB_SB_EEENS1_35KernelTmaWarpSpecializedCooperativeEEENS5_IJNSA_ILi128EEENSA_ILi64EEESF_EEENS_10tfloat32_tENS5_IJlSB_lEEESI_SJ_NS4_8TiledMMAINS4_8MMA_AtomIJNS4_4SM904GMMA29MMA_64x64x8_F32TF32TF32_SS_TNILNSN_7ScaleInE1ELSP_1EEEEEENS4_6LayoutINS5_IJNSA_ILi2EEESB_SB_EEENS5_IJSB_NSA_ILi0EEESV_EEEEENS5_IJNS4_10UnderscoreESY_SY_EEEEENS4_13SM90_TMA_LOADENS4_14ComposedLayoutINS4_7SwizzleILi3ELi4ELi3EEENS4_18smem_ptr_flag_bitsILi32EEENSS_INS5_IJNSA_ILi8EEENSA_ILi32EEEEEENS5_IJS18_SB_EEEEEEEvNS4_8identityES11_S1C_vS1D_EENS_8epilogue10collective6detail29Sm90TmaWarpSpecializedAdapterINS1G_15DefaultEpilogueISI_SJ_SJ_NS1F_6thread17LinearCombinationISI_Li1EffLNS1K_9ScaleType4KindE0ELNS_15FloatRoundStyleE2ESI_EENS1_15EpilogueDefaultEEEEEvvEEEEvNT_6ParamsE,@"STO_CUDA_ENTRY STV_DEFAULT"
_ZN7cutlass13device_kernelINS_4gemm6kernel13GemmUniversalIN4cute5tupleIJiiiiEEENS1_10collective13CollectiveMmaINS1_34MainloopSm90TmaGmmaWarpSpecializedILi4ENS5_IJNS4_1CILi1EEESB_SB_EEENS1_35KernelTmaWarpSpecializedCooperativeEEENS5_IJNSA_ILi128EEENSA_ILi64EEESF_EEENS_10tfloat32_tENS5_IJlSB_lEEESI_SJ_NS4_8TiledMMAINS4_8MMA_AtomIJNS4_4SM904GMMA29MMA_64x64x8_F32TF32TF32_SS_TNILNSN_7ScaleInE1ELSP_1EEEEEENS4_6LayoutINS5_IJNSA_ILi2EEESB_SB_EEENS5_IJSB_NSA_ILi0EEESV_EEEEENS5_IJNS4_10UnderscoreESY_SY_EEEEENS4_13SM90_TMA_LOADENS4_14ComposedLayoutINS4_7SwizzleILi3ELi4ELi3EEENS4_18smem_ptr_flag_bitsILi32EEENSS_INS5_IJNSA_ILi8EEENSA_ILi32EEEEEENS5_IJS18_SB_EEEEEEEvNS4_8identityES11_S1C_vS1D_EENS_8epilogue10collective6detail29Sm90TmaWarpSpecializedAdapterINS1G_15DefaultEpilogueISI_SJ_SJ_NS1F_6thread17LinearCombinationISI_Li1EffLNS1K_9ScaleType4KindE0ELNS_15FloatRoundStyleE2ESI_EENS1_15EpilogueDefaultEEEEEvvEEEEvNT_6ParamsE:
[----:B------:R-:W0:Y:S01]  /*0000*/  LDC R1, c[0x0][0x28] ;  /* 0x00000a00ff017b82 */ /* 0x000e220000000800 */
[----:B------:R-:W1:Y:S01]  /*0010*/  S2R R4, SR_TID.X ;  /* 0x0000000000047919 */ /* 0x000e620000002100 */
[----:B------:R-:W-:Y:S01]  /*0020*/  ELECT P0, URZ, PT ;  /* 0x00000000003f782f */ /* 0x000fe20003800000 */
[----:B------:R-:W-:Y:S01]  /*0030*/  BSSY B0, `(.L_x_0) ;  /* 0x000000f000007945 */ /* 0x000fe20003800000 */
[--C-:B-1----:R-:W-:Y:S02]  /*0040*/  SHF.R.U32.HI R0, RZ, 0x5, R4.reuse ;  /* 0x00000005ff007819 */ /* 0x102fe40000011604 */
[----:B------:R-:W-:-:S03]  /*0050*/  SHF.R.U32.HI R14, RZ, 0x7, R4 ;  /* 0x00000007ff0e7819 */ /* 0x000fc60000011604 */
[----:B------:R-:W1:Y:S04]  /*0060*/  SHFL.IDX PT, R5, R0, RZ, 0x1f ;  /* 0x00001fff00057589 */ /* 0x000e6800000e0000 */
[----:B------:R2:W3:Y:S01]  /*0070*/  SHFL.IDX PT, R10, R14, RZ, 0x1f ;  /* 0x00001fff0e0a7589 */ /* 0x0004e200000e0000 */
[----:B-1----:R-:W-:-:S13]  /*0080*/  ISETP.NE.OR P0, PT, R5, RZ, !P0 ;  /* 0x000000ff0500720c */ /* 0x002fda0004705670 */
[----:B0-23--:R-:W-:Y:S05]  /*0090*/  @P0 BRA `(.L_x_1) ;  /* 0x0000000000200947 */ /* 0x00dfea0003800000 */
[----:B------:R-:W-:Y:S02]  /*00a0*/  ULDC.64 UR4, c[0x0][0x198] ;  /* 0x0000660000047ab9 */ /* 0x000fe40000000a00 */
[----:B------:R-:W-:Y:S02]  /*00b0*/  UIADD3 UR6, UP0, UR4, 0xf0, URZ ;  /* 0x000000f004067890 */ /* 0x000fe4000ff1e03f */
[----:B------:R-:W-:Y:S02]  /*00c0*/  UIADD3 UR4, UP1, UR4, 0x1f0, URZ ;  /* 0x000001f004047890 */ /* 0x000fe4000ff3e03f */
[----:B------:R-:W-:Y:S02]  /*00d0*/  UIADD3.X UR7, URZ, UR5, URZ, UP0, !UPT ;  /* 0x000000053f077290 */ /* 0x000fe400087fe43f */
[----:B------:R-:W-:-:S07]  /*00e0*/  UIADD3.X UR5, URZ, UR5, URZ, UP1, !UPT ;  /* 0x000000053f057290 */ /* 0x000fce0008ffe43f */
[----:B------:R0:W-:Y:S02]  /*00f0*/  UTMACCTL.PF [UR6] ;  /* 0x00000000060079b9 */ /* 0x0001e40008040000 */
[----:B------:R0:W-:Y:S02]  /*0100*/  UTMACCTL.PF [UR4] ;  /* 0x00000000040079b9 */ /* 0x0001e40008040000 */
[----:B0-----:R-:W-:Y:S01]  /*0110*/  NOP ;  /* 0x0000000000007918 */ /* 0x001fe20000000000 */
.L_x_1:
[----:B------:R-:W-:Y:S05]  /*0120*/  BSYNC B0 ;  /* 0x0000000000007941 */ /* 0x000fea0003800000 */
.L_x_0:
[----:B------:R-:W0:Y:S02]  /*0130*/  SHFL.IDX PT, R2, R0, RZ, 0x1f ;  /* 0x00001fff00027589 */ /* 0x000e2400000e0000 */
[----:B0-----:R-:W-:-:S13]  /*0140*/  ISETP.NE.AND P0, PT, R2, RZ, PT ;  /* 0x000000ff0200720c */ /* 0x001fda0003f05270 */
[----:B------:R-:W-:Y:S05]  /*0150*/  @P0 BRA `(.L_x_2) ;  /* 0x0000000000580947 */ /* 0x000fea0003800000 */
[----:B------:R-:W0:Y:S01]  /*0160*/  S2UR UR8, SR_CgaCtaId ;  /* 0x00000000000879c3 */ /* 0x000e220000008800 */
[----:B------:R-:W-:Y:S01]  /*0170*/  UMOV UR4, 0x400 ;  /* 0x0000040000047882 */ /* 0x000fe20000000000 */
[----:B------:R-:W-:Y:S01]  /*0180*/  UMOV UR5, 0x1 ;  /* 0x0000000100057882 */ /* 0x000fe20000000000 */
[----:B------:R-:W-:Y:S01]  /*0190*/  UMOV UR6, 0x100 ;  /* 0x0000010000067882 */ /* 0x000fe20000000000 */
[----:B------:R-:W-:Y:S01]  /*01a0*/  ELECT P0, URZ, PT ;  /* 0x00000000003f782f */ /* 0x000fe20003800000 */
[----:B------:R-:W-:-:S04]  /*01b0*/  UIADD3 UR6, -UR6, 0x100000, URZ ;  /* 0x0010000006067890 */ /* 0x000fc8000fffe13f */
[----:B------:R-:W-:Y:S02]  /*01c0*/  USHF.L.U32 UR7, UR6, 0xb, URZ ;  /* 0x0000000b06077899 */ /* 0x000fe4000800063f */
[----:B------:R-:W-:Y:S02]  /*01d0*/  USHF.L.U32 UR6, UR6, 0x1, URZ ;  /* 0x0000000106067899 */ /* 0x000fe4000800063f */
[----:B0-----:R-:W-:Y:S02]  /*01e0*/  ULEA UR8, UR8, UR4, 0x18 ;  /* 0x0000000408087291 */ /* 0x001fe4000f8ec03f */
[----:B------:R-:W-:-:S04]  /*01f0*/  UIADD3 UR4, -UR5, 0x100000, URZ ;  /* 0x0010000005047890 */ /* 0x000fc8000fffe13f */
[----:B------:R-:W-:Y:S02]  /*0200*/  USHF.L.U32 UR5, UR4, 0xb, URZ ;  /* 0x0000000b04057899 */ /* 0x000fe4000800063f */
[----:B------:R-:W-:Y:S01]  /*0210*/  USHF.L.U32 UR4, UR4, 0x1, URZ ;  /* 0x0000000104047899 */ /* 0x000fe2000800063f */
[----:B------:R-:W0:Y:S11]  /*0220*/  FENCE.VIEW.ASYNC.S ;  /* 0x00000000000073c6 */ /* 0x000e360000000000 */
[----:B0-----:R0:W1:Y:S01]  /*0230*/  SYNCS.EXCH.64 URZ, [UR8], UR4 ;  /* 0x00000004083f75b2 */ /* 0x0010620008000100 */
[----:B------:R0:W2:Y:S01]  /*0240*/  SYNCS.EXCH.64 URZ, [UR8+0x20], UR6 ;  /* 0x00002006083f75b2 */ /* 0x0000a20008000100 */
[----:B------:R0:W3:Y:S01]  /*0250*/  SYNCS.EXCH.64 URZ, [UR8+0x8], UR4 ;  /* 0x00000804083f75b2 */ /* 0x0000e20008000100 */
[----:B------:R0:W4:Y:S01]  /*0260*/  SYNCS.EXCH.64 URZ, [UR8+0x28], UR6 ;  /* 0x00002806083f75b2 */ /* 0x0001220008000100 */
[----:B------:R0:W0:Y:S01]  /*0270*/  SYNCS.EXCH.64 URZ, [UR8+0x10], UR4 ;  /* 0x00001004083f75b2 */ /* 0x0000220008000100 */
[----:B------:R0:W0:Y:S01]  /*0280*/  SYNCS.EXCH.64 URZ, [UR8+0x30], UR6 ;  /* 0x00003006083f75b2 */ /* 0x0000220008000100 */
[----:B------:R0:W0:Y:S01]  /*0290*/  SYNCS.EXCH.64 URZ, [UR8+0x18], UR4 ;  /* 0x00001804083f75b2 */ /* 0x0000220008000100 */
[----:B------:R0:W0:Y:S01]  /*02a0*/  SYNCS.EXCH.64 URZ, [UR8+0x38], UR6 ;  /* 0x00003806083f75b2 */ /* 0x0000220008000100 */
[----:B------:R-:W-:Y:S01]  /*02b0*/  NOP ;  /* 0x0000000000007918 */ /* 0x000fe20000000000 */
.L_x_2:
[----:B------:R-:W5:Y:S01]  /*02c0*/  SHFL.IDX PT, R0, R0, RZ, 0x1f ;  /* 0x00001fff00007589 */ /* 0x000f6200000e0000 */
[----:B------:R-:W-:Y:S01]  /*02d0*/  ELECT P0, URZ, PT ;  /* 0x00000000003f782f */ /* 0x000fe20003800000 */
[----:B------:R-:W1:Y:S01]  /*02e0*/  LDC R2, c[0x0][0x65c] ;  /* 0x00019700ff027b82 */ /* 0x000e620000000800 */
[----:B0-----:R-:W-:Y:S01]  /*02f0*/  UMOV UR4, 0x20 ;  /* 0x0000002000047882 */ /* 0x001fe20000000000 */
[----:B------:R-:W0:Y:S01]  /*0300*/  S2R R3, SR_CTAID.Y ;  /* 0x0000000000037919 */ /* 0x000e220000002600 */
[----:B------:R-:W-:Y:S01]  /*0310*/  NOP ;  /* 0x0000000000007918 */ /* 0x000fe20000000000 */
[----:B------:R-:W-:Y:S01]  /*0320*/  ISETP.NE.AND P2, PT, R10, RZ, PT ;  /* 0x000000ff0a00720c */ /* 0x000fe20003f45270 */
[----:B------:R-:W-:Y:S01]  /*0330*/  NOP ;  /* 0x0000000000007918 */ /* 0x000fe20000000000 */
[----:B------:R-:W2:Y:S01]  /*0340*/  S2R R6, SR_CTAID.X ;  /* 0x0000000000067919 */ /* 0x000ea20000002500 */
[----:B------:R-:W-:Y:S01]  /*0350*/  IMAD.MOV.U32 R7, RZ, RZ, RZ ;  /* 0x000000ffff077224 */ /* 0x000fe200078e00ff */
[----:B-----5:R-:W-:-:S02]  /*0360*/  ISETP.NE.OR P0, PT, R0, RZ, !P0 ;  /* 0x000000ff0000720c */ /* 0x020fc40004705670 */
[----:B-1----:R-:W-:-:S04]  /*0370*/  ISETP.NE.AND P3, PT, R2, 0x1, PT ;  /* 0x000000010200780c */ /* 0x002fc80003f65270 */
[----:B------:R-:W-:Y:S02]  /*0380*/  P2R R0, PR, RZ, 0x8 ;  /* 0x00000008ff007803 */ /* 0x000fe40000000000 */
[----:B------:R-:W-:-:S04]  /*0390*/  SHF.R.S32.HI R0, RZ, 0x1f, R5 ;  /* 0x0000001fff007819 */ /* 0x000fc80000011405 */
[----:B------:R-:W-:Y:S01]  /*03a0*/  LEA.HI R0, R0, R5, RZ, 0x2 ;  /* 0x0000000500007211 */ /* 0x000fe200078f10ff */
[----:B------:R-:W-:Y:S01]  /*03b0*/  VOTEU.ALL UP0, P0 ;  /* 0x00000000003f7886 */ /* 0x000fe20000000000 */
[----:B------:R-:W-:Y:S01]  /*03c0*/  VOTEU.ALL UP1, P0 ;  /* 0x00000000003f7886 */ /* 0x000fe20000020000 */
[----:B------:R-:W2:Y:S01]  /*03d0*/  @P3 LDC R17, c[0x0][0x10] ;  /* 0x00000400ff113b82 */ /* 0x000ea20000000800 */
[----:B------:R-:W-:Y:S01]  /*03e0*/  LOP3.LUT R0, R0, 0xfffffffc, RZ, 0xc0, !PT ;  /* 0xfffffffc00007812 */ /* 0x000fe200078ec0ff */
[----:B0-----:R-:W-:Y:S01]  /*03f0*/  @P3 IMAD.MOV.U32 R8, RZ, RZ, R3 ;  /* 0x000000ffff083224 */ /* 0x001fe200078e0003 */
[----:B------:R-:W-:Y:S01]  /*0400*/  @!UP0 UMOV UR6, 0x400 ;  /* 0x0000040000068882 */ /* 0x000fe20000000000 */
[----:B------:R-:W-:-:S04]  /*0410*/  @!UP0 UIADD3 UR4, -UR4, 0x100000, URZ ;  /* 0x0010000004048890 */ /* 0x000fc8000fffe13f */
[----:B------:R-:W-:Y:S02]  /*0420*/  @!UP0 USHF.L.U32 UR5, UR4, 0xb, URZ ;  /* 0x0000000b04058899 */ /* 0x000fe4000800063f */
[----:B------:R-:W-:Y:S01]  /*0430*/  @!UP0 USHF.L.U32 UR4, UR4, 0x1, URZ ;  /* 0x0000000104048899 */ /* 0x000fe2000800063f */
[----:B------:R-:W-:Y:S02]  /*0440*/  @P3 IMAD.MOV.U32 R9, RZ, RZ, RZ ;  /* 0x000000ffff093224 */ /* 0x000fe400078e00ff */
[----:B------:R-:W-:Y:S01]  /*0450*/  IMAD.IADD R0, R5, 0x1, -R0 ;  /* 0x0000000105007824 */ /* 0x000fe200078e0a00 */
[----:B------:R-:W0:Y:S01]  /*0460*/  @!UP0 S2UR UR7, SR_CgaCtaId ;  /* 0x00000000000789c3 */ /* 0x000e220000008800 */
[----:B------:R-:W-:-:S03]  /*0470*/  @P3 IMAD.MOV.U32 R5, RZ, RZ, RZ ;  /* 0x000000ffff053224 */ /* 0x000fc600078e00ff */
[----:B------:R-:W-:-:S04]  /*0480*/  ISETP.NE.AND P1, PT, R0, 0x3, PT ;  /* 0x000000030000780c */ /* 0x000fc80003f25270 */
[----:B------:R-:W1:Y:S01]  /*0490*/  @!P3 LDC R11, c[0x0][0xc] ;  /* 0x00000300ff0bbb82 */ /* 0x000e620000000800 */
[----:B--2---:R-:W-:-:S04]  /*04a0*/  @P3 IMAD.WIDE.U32 R16, R6, R17, R8 ;  /* 0x0000001106103225 */ /* 0x004fc800078e0008 */
[----:B------:R-:W-:Y:S01]  /*04b0*/  @P3 IMAD.IADD R17, R17, 0x1, R5 ;  /* 0x0000000111113824 */ /* 0x000fe200078e0205 */
[----:B------:R-:W-:Y:S01]  /*04c0*/  LOP3.LUT R5, R4, 0x7f, RZ, 0xc0, !PT ;  /* 0x0000007f04057812 */ /* 0x000fe200078ec0ff */
[----:B0-----:R-:W-:Y:S01]  /*04d0*/  @!UP0 ULEA UR8, UR7, UR6, 0x18 ;  /* 0x0000000607088291 */ /* 0x001fe2000f8ec03f */
[----:B------:R-:W-:Y:S02]  /*04e0*/  VOTEU.ALL UP0, P0 ;  /* 0x00000000003f7886 */ /* 0x000fe40000000000 */
[----:B------:R-:W-:Y:S01]  /*04f0*/  ULDC UR6, c[0x0][0xc] ;  /* 0x0000030000067ab9 */ /* 0x000fe20000000800 */
[----:B------:R-:W-:Y:S01]  /*0500*/  ISETP.EQ.OR P0, PT, R0, RZ, !P1 ;  /* 0x000000ff0000720c */ /* 0x000fe20004f02670 */
[----:B------:R-:W-:-:S03]  /*0510*/  ULDC UR7, c[0x0][0x10] ;  /* 0x0000040000077ab9 */ /* 0x000fc60000000800 */
[C---:B------:R-:W-:Y:S01]  /*0520*/  ISETP.EQ.AND P0, PT, R10.reuse, RZ, P0 ;  /* 0x000000ff0a00720c */ /* 0x040fe20000702270 */
[----:B------:R-:W-:Y:S02]  /*0530*/  VIADD R10, R10, 0xffffffff ;  /* 0xffffffff0a0a7836 */ /* 0x000fe40000000000 */
[----:B-1----:R-:W-:Y:S01]  /*0540*/  @!P3 IMAD.WIDE.U32 R8, R11, R3, R6 ;  /* 0x000000030b08b225 */ /* 0x002fe200078e0006 */
[----:B------:R-:W0:Y:S02]  /*0550*/  FENCE.VIEW.ASYNC.S ;  /* 0x00000000000073c6 */ /* 0x000e240000000000 */
[----:B0-----:R-:W3:Y:S01]  /*0560*/  @!UP0 SYNCS.EXCH.64 URZ, [UR8+0x50], UR4 ;  /* 0x00005004083f85b2 */ /* 0x001ee20008000100 */
[----:B------:R-:W-:Y:S02]  /*0570*/  SEL R18, RZ, 0x1, !P0 ;  /* 0x00000001ff127807 */ /* 0x000fe40004000000 */
[----:B------:R-:W-:Y:S01]  /*0580*/  ISETP.GE.U32.AND P1, PT, R10, 0x2, PT ;  /* 0x000000020a00780c */ /* 0x000fe20003f26070 */
[----:B------:R-:W-:-:S02]  /*0590*/  @!P3 IMAD.MOV.U32 R16, RZ, RZ, R8 ;  /* 0x000000ffff10b224 */ /* 0x000fc400078e0008 */
[----:B------:R-:W-:Y:S01]  /*05a0*/  @!P3 IMAD.MOV.U32 R17, RZ, RZ, R9 ;  /* 0x000000ffff11b224 */ /* 0x000fe200078e0009 */
[----:B------:R-:W-:Y:S01]  /*05b0*/  SEL R18, R18, 0x2, P1 ;  /* 0x0000000212127807 */ /* 0x000fe20000800000 */
[----:B------:R0:W3:Y:S01]  /*05c0*/  @!UP1 SYNCS.EXCH.64 URZ, [UR8+0x58], UR4 ;  /* 0x00005804083f95b2 */ /* 0x0000e20008000100 */
[----:B------:R-:W-:Y:S01]  /*05d0*/  NOP ;  /* 0x0000000000007918 */ /* 0x000fe20000000000 */
[----:B0-----:R-:W-:-:S03]  /*05e0*/  UIMAD.WIDE.U32 UR4, UR6, UR7, URZ ;  /* 0x00000007060472a5 */ /* 0x001fc6000f8e003f */
[----:B------:R-:W-:Y:S02]  /*05f0*/  ULDC UR6, c[0x0][0x14] ;  /* 0x0000050000067ab9 */ /* 0x000fe40000000800 */
[----:B------:R-:W-:Y:S02]  /*0600*/  UIMAD.WIDE.U32 UR38, UR4, UR6, URZ ;  /* 0x00000006042672a5 */ /* 0x000fe4000f8e003f */
[----:B------:R-:W-:-:S04]  /*0610*/  UIMAD UR37, UR5, UR6, URZ ;  /* 0x00000006052572a4 */ /* 0x000fc8000f8e023f */
[----:B------:R-:W-:Y:S01]  /*0620*/  UIADD3 UR37, UR39, UR37, URZ ;  /* 0x0000002527257290 */ /* 0x000fe2000fffe03f */
[----:B---34-:R-:W-:Y:S06]  /*0630*/  BAR.SYNC.DEFER_BLOCKING 0x0 ;  /* 0x0000000000007b1d */ /* 0x018fec0000010000 */
[----:B------:R-:W-:Y:S05]  /*0640*/  @!P2 BRA `(.L_x_3) ;  /* 0x0000004800a8a947 */ /* 0x000fea0003800000 */
[----:B------:R-:W-:-:S13]  /*0650*/  ISETP.GT.U32.AND P0, PT, R10, 0x1, PT ;  /* 0x000000010a00780c */ /* 0x000fda0003f04070 */
[----:B------:R-:W-:Y:S05]  /*0660*/  @P0 EXIT ;  /* 0x000000000000094d */ /* 0x000fea0003800000 */
[----:B------:R-:W-:Y:S01]  /*0670*/  ULDC.64 UR4, c[0x0][0x650] ;  /* 0x0001940000047ab9 */ /* 0x000fe20000000a00 */
[----:B------:R-:W-:Y:S01]  /*0680*/  PRMT R0, RZ, 0x7610, R0 ;  /* 0x00007610ff007816 */ /* 0x000fe20000000000 */
[----:B------:R-:W-:Y:S01]  /*0690*/  IMAD.MOV.U32 R69, RZ, RZ, -0x1 ;  /* 0xffffffffff457424 */ /* 0x000fe200078e00ff */
[----:B------:R-:W-:Y:S01]  /*06a0*/  ISETP.GE.U32.AND P0, PT, R16, UR4, PT ;  /* 0x0000000410007c0c */ /* 0x000fe2000bf06070 */
[----:B------:R-:W-:Y:S02]  /*06b0*/  IMAD.MOV.U32 R68, RZ, RZ, -0x1 ;  /* 0xffffffffff447424 */ /* 0x000fe400078e00ff */
[----:B------:R-:W-:Y:S01]  /*06c0*/  IMAD.MOV.U32 R67, RZ, RZ, -0x1 ;  /* 0xffffffffff437424 */ /* 0x000fe200078e00ff */
[----:B------:R-:W-:-:S13]  /*06d0*/  ISETP.GE.U32.AND.EX P0, PT, R17, UR5, PT, P0 ;  /* 0x0000000511007c0c */ /* 0x000fda000bf06100 */
[----:B------:R-:W-:Y:S05]  /*06e0*/  @P0 BRA `(.L_x_4) ;  /* 0x0000000400540947 */ /* 0x000fea0003800000 */
[----:B------:R-:W0:Y:S01]  /*06f0*/  LDC.64 R20, c[0x0][0x628] ;  /* 0x00018a00ff147b82 */ /* 0x000e220000000a00 */
[----:B------:R-:W-:Y:S02]  /*0700*/  IMAD.MOV.U32 R8, RZ, RZ, R16 ;  /* 0x000000ffff087224 */ /* 0x000fe400078e0010 */
[----:B------:R-:W-:-:S05]  /*0710*/  IMAD.MOV.U32 R9, RZ, RZ, R17 ;  /* 0x000000ffff097224 */ /* 0x000fca00078e0011 */
[----:B------:R-:W1:Y:S08]  /*0720*/  LDC R0, c[0x0][0x630] ;  /* 0x00018c00ff007b82 */ /* 0x000e700000000800 */
[----:B------:R-:W2:Y:S01]  /*0730*/  LDC.64 R22, c[0x0][0x620] ;  /* 0x00018800ff167b82 */ /* 0x000ea20000000a00 */
[----:B0-----:R-:W-:-:S04]  /*0740*/  ISETP.NE.U32.AND P0, PT, R20, RZ, PT ;  /* 0x000000ff1400720c */ /* 0x001fc80003f05070 */
[----:B------:R-:W-:-:S13]  /*0750*/  ISETP.NE.AND.EX P0, PT, R21, RZ, PT, P0 ;  /* 0x000000ff1500720c */ /* 0x000fda0003f05300 */
[----:B-12---:R-:W-:Y:S05]  /*0760*/  @!P0 BRA `(.L_x_5) ;  /* 0x0000000000288947 */ /* 0x006fea0003800000 */
[----:B------:R-:W0:Y:S02]  /*0770*/  LDC R13, c[0x0][0x634] ;  /* 0x00018d00ff0d7b82 */ /* 0x000e240000000800 */
[----:B0-----:R-:W-:-:S05]  /*0780*/  IADD3 R13, P0, R16, R13, RZ ;  /* 0x0000000d100d7210 */ /* 0x001fca0007f1e0ff */
[----:B------:R-:W-:-:S04]  /*0790*/  IMAD.X R15, RZ, RZ, R17, P0 ;  /* 0x000000ffff0f7224 */ /* 0x000fc800000e0611 */
[----:B------:R-:W-:-:S04]  /*07a0*/  IMAD.WIDE.U32 R8, R15, R20, RZ ;  /* 0x000000140f087225 */ /* 0x000fc800078e00ff */
[----:B------:R-:W-:-:S04]  /*07b0*/  IMAD.WIDE.U32 R10, P0, R13, R21, R8 ;  /* 0x000000150d0a7225 */ /* 0x000fc80007800008 */
[----:B------:R-:W-:-:S04]  /*07c0*/  IMAD.WIDE.U32 R8, R13, R20, RZ ;  /* 0x000000140d087225 */ /* 0x000fc800078e00ff */
[----:B------:R-:W-:Y:S01]  /*07d0*/  IMAD.X R13, RZ, RZ, RZ, P0 ;  /* 0x000000ffff0d7224 */ /* 0x000fe200000e06ff */
[----:B------:R-:W-:Y:S01]  /*07e0*/  IADD3 RZ, P0, R9, R10, RZ ;  /* 0x0000000a09ff7210 */ /* 0x000fe20007f1e0ff */
[----:B------:R-:W-:-:S04]  /*07f0*/  IMAD.MOV.U32 R12, RZ, RZ, R11 ;  /* 0x000000ffff0c7224 */ /* 0x000fc800078e000b */
[----:B------:R-:W-:-:S08]  /*0800*/  IMAD.WIDE.U32.X R8, R15, R21, R12, P0 ;  /* 0x000000150f087225 */ /* 0x000fd000000e040c */
.L_x_5:
[-CC-:B------:R-:W-:Y:S01]  /*0810*/  SHF.R.U64 R67, R8, R0.reuse, R9.reuse ;  /* 0x0000000008437219 */ /* 0x180fe20000001209 */
[----:B------:R-:W0:Y:S01]  /*0820*/  LDC R12, c[0x0][0x618] ;  /* 0x00018600ff0c7b82 */ /* 0x000e220000000800 */
[----:B------:R-:W-:Y:S01]  /*0830*/  SHF.R.U32.HI R7, RZ, R0, R9 ;  /* 0x00000000ff077219 */ /* 0x000fe20000011609 */
[----:B------:R-:W-:Y:S01]  /*0840*/  ULDC UR4, c[0x0][0x150] ;  /* 0x0000540000047ab9 */ /* 0x000fe20000000800 */
[----:B------:R-:W-:Y:S02]  /*0850*/  IADD3 R11, P0, RZ, -R67, RZ ;  /* 0x80000043ff0b7210 */ /* 0x000fe40007f1e0ff */
[----:B------:R-:W-:-:S03]  /*0860*/  I2FP.F32.U32 R0, R6 ;  /* 0x0000000600007245 */ /* 0x000fc60000201000 */
[----:B------:R-:W1:Y:S01]  /*0870*/  LDC.64 R30, c[0x0][0x640] ;  /* 0x00019000ff1e7b82 */ /* 0x000e620000000a00 */
[----:B------:R-:W-:Y:S02]  /*0880*/  IMAD.X R13, RZ, RZ, ~R7, P0 ;  /* 0x000000ffff0d7224 */ /* 0x000fe400000e0e07 */
[----:B------:R-:W-:Y:S01]  /*0890*/  FMUL R0, R0, UR4 ;  /* 0x0000000400007c20 */ /* 0x000fe20008400000 */
[----:B------:R-:W-:Y:S01]  /*08a0*/  IMAD.WIDE.U32 R8, R11, R22, R16 ;  /* 0x000000160b087225 */ /* 0x000fe200078e0010 */
[----:B------:R-:W-:-:S03]  /*08b0*/  ULDC UR4, c[0x0][0x154] ;  /* 0x0000550000047ab9 */ /* 0x000fc60000000800 */
[----:B------:R-:W-:Y:S01]  /*08c0*/  IMAD R10, R13, R22, RZ ;  /* 0x000000160d0a7224 */ /* 0x000fe200078e02ff */
[----:B------:R-:W2:Y:S01]  /*08d0*/  LDC R7, c[0x0][0x144] ;  /* 0x00005100ff077b82 */ /* 0x000ea20000000800 */
[----:B------:R-:W3:Y:S02]  /*08e0*/  F2I.U32.TRUNC.NTZ R0, R0 ;  /* 0x0000000000007305 */ /* 0x000ee4000020f000 */
[----:B------:R-:W-:-:S04]  /*08f0*/  IMAD R11, R11, R23, R10 ;  /* 0x000000170b0b7224 */ /* 0x000fc800078e020a */
[----:B------:R-:W-:Y:S01]  /*0900*/  IMAD.IADD R9, R9, 0x1, R11 ;  /* 0x0000000109097824 */ /* 0x000fe200078e020b */
[----:B------:R-:W4:Y:S01]  /*0910*/  LDC R24, c[0x0][0x608] ;  /* 0x00018200ff187b82 */ /* 0x000f220000000800 */
[----:B------:R-:W-:-:S03]  /*0920*/  IMAD.MOV.U32 R11, RZ, RZ, -0x1 ;  /* 0xffffffffff0b7424 */ /* 0x000fc600078e00ff */
[-CC-:B0-----:R-:W-:Y:S02]  /*0930*/  SHF.R.U64 R22, R8, R12.reuse, R9.reuse ;  /* 0x0000000c08167219 */ /* 0x181fe40000001209 */
[----:B------:R-:W-:Y:S02]  /*0940*/  I2FP.F32.U32 R8, R3 ;  /* 0x0000000300087245 */ /* 0x000fe40000201000 */
[----:B------:R-:W0:Y:S01]  /*0950*/  LDC R28, c[0x0][0x658] ;  /* 0x00019600ff1c7b82 */ /* 0x000e220000000800 */
[----:B-1----:R-:W-:Y:S01]  /*0960*/  ISETP.NE.U32.AND P0, PT, R30, RZ, PT ;  /* 0x000000ff1e00720c */ /* 0x002fe20003f05070 */
[----:B---3--:R-:W-:Y:S02]  /*0970*/  IMAD.MOV R10, RZ, RZ, -R0 ;  /* 0x000000ffff0a7224 */ /* 0x008fe400078e0a00 */
[----:B------:R-:W-:Y:S01]  /*0980*/  FMUL R8, R8, UR4 ;  /* 0x0000000408087c20 */ /* 0x000fe20008400000 */
[----:B------:R-:W-:Y:S02]  /*0990*/  SHF.R.U32.HI R9, RZ, R12, R9 ;  /* 0x0000000cff097219 */ /* 0x000fe40000011609 */
[----:B------:R-:W-:Y:S01]  /*09a0*/  ISETP.NE.AND.EX P0, PT, R31, RZ, PT, P0 ;  /* 0x000000ff1f00720c */ /* 0x000fe20003f05300 */
[----:B------:R1:W3:Y:S01]  /*09b0*/  F2I.U32.TRUNC.NTZ R15, R8 ;  /* 0x00000008000f7305 */ /* 0x0002e2000020f000 */
[----:B------:R-:W1:Y:S01]  /*09c0*/  LDC R20, c[0x0][0x148] ;  /* 0x00005200ff147b82 */ /* 0x000e620000000800 */
[----:B--2---:R-:W-:-:S07]  /*09d0*/  IMAD R0, R7, R10, R6 ;  /* 0x0000000a07007224 */ /* 0x004fce00078e0206 */
[----:B------:R-:W2:Y:S01]  /*09e0*/  LDC R26, c[0x0][0x600] ;  /* 0x00018000ff1a7b82 */ /* 0x000ea20000000800 */
[-CC-:B----4-:R-:W-:Y:S02]  /*09f0*/  SHF.R.U64 R32, R22, R24.reuse, R9.reuse ;  /* 0x0000001816207219 */ /* 0x190fe40000001209 */
[----:B------:R-:W-:Y:S01]  /*0a00*/  SHF.R.U32.HI R7, RZ, R24, R9 ;  /* 0x00000018ff077219 */ /* 0x000fe20000011609 */
[----:B------:R-:W-:-:S04]  /*0a10*/  IMAD.MOV.U32 R9, RZ, RZ, 0x1 ;  /* 0x00000001ff097424 */ /* 0x000fc800078e00ff */
[----:B------:R-:W4:Y:S01]  /*0a20*/  LDC R21, c[0x0][0x648] ;  /* 0x00019200ff157b82 */ /* 0x000f220000000800 */
[-C--:B0-----:R-:W-:Y:S02]  /*0a30*/  SHF.L.U32 R6, R11, R28.reuse, RZ ;  /* 0x0000001c0b067219 */ /* 0x081fe400000006ff */
[--C-:B------:R-:W-:Y:S02]  /*0a40*/  SHF.R.U64 R24, R32, R28, R7.reuse ;  /* 0x0000001c20187219 */ /* 0x100fe40000001207 */
[----:B------:R-:W-:Y:S02]  /*0a50*/  LOP3.LUT R13, RZ, R6, RZ, 0x33, !PT ;  /* 0x00000006ff0d7212 */ /* 0x000fe400078e33ff */
[-C--:B------:R-:W-:Y:S01]  /*0a60*/  SHF.R.U32.HI R7, RZ, R28.reuse, R7 ;  /* 0x0000001cff077219 */ /* 0x080fe20000011607 */
[----:B------:R-:W0:Y:S01]  /*0a70*/  LDC R23, c[0x0][0x638] ;  /* 0x00018e00ff177b82 */ /* 0x000e220000000800 */
[----:B------:R-:W-:Y:S01]  /*0a80*/  SHF.L.U32 R12, R9, R28, RZ ;  /* 0x0000001c090c7219 */ /* 0x000fe200000006ff */
[----:B------:R-:W-:-:S06]  /*0a90*/  IMAD.MOV.U32 R6, RZ, RZ, R24 ;  /* 0x000000ffff067224 */ /* 0x000fcc00078e0018 */
[----:B------:R-:W0:Y:S01]  /*0aa0*/  LDC R69, c[0x0][0x610] ;  /* 0x00018400ff457b82 */ /* 0x000e220000000800 */
[----:B-1-3--:R-:W-:Y:S05]  /*0ab0*/  @!P0 BRA `(.L_x_6) ;  /* 0x0000000000288947 */ /* 0x00afea0003800000 */
[----:B------:R-:W1:Y:S02]  /*0ac0*/  LDC R11, c[0x0][0x64c] ;  /* 0x00019300ff0b7b82 */ /* 0x000e640000000800 */
[----:B-1----:R-:W-:-:S05]  /*0ad0*/  IADD3 R11, P0, R24, R11, RZ ;  /* 0x0000000b180b7210 */ /* 0x002fca0007f1e0ff */
        /* <DEDUP_REMOVED lines=8> */
.L_x_6:
[----:B----4-:R-:W-:Y:S01]  /*0b60*/  SHF.R.U64 R6, R6, R21, R7 ;  /* 0x0000001506067219 */ /* 0x010fe20000001207 */
[----:B--2---:R-:W-:Y:S01]  /*0b70*/  VIADD R7, R26, 0xffffffff ;  /* 0xffffffff1a077836 */ /* 0x004fe20000000000 */
[----:B------:R-:W-:Y:S01]  /*0b80*/  LOP3.LUT R13, R32, R13, RZ, 0xc0, !PT ;  /* 0x0000000d200d7212 */ /* 0x000fe200078ec0ff */
[----:B------:R-:W-:Y:S02]  /*0b90*/  IMAD.MOV R15, RZ, RZ, -R15 ;  /* 0x000000ffff0f7224 */ /* 0x000fe400078e0a0f */
[----:B------:R-:W-:Y:S02]  /*0ba0*/  IMAD.MOV R8, RZ, RZ, -R6 ;  /* 0x000000ffff087224 */ /* 0x000fe400078e0a06 */
[----:B------:R-:W-:Y:S01]  /*0bb0*/  IMAD R13, R12, R6, R13 ;  /* 0x000000060c0d7224 */ /* 0x000fe200078e020d */
[----:B------:R-:W-:Y:S01]  /*0bc0*/  LOP3.LUT R6, R22, R7, RZ, 0xc0, !PT ;  /* 0x0000000716067212 */ /* 0x000fe200078ec0ff */
[----:B------:R-:W-:Y:S02]  /*0bd0*/  @P3 IMAD R0, R20, R15, R3 ;  /* 0x0000000f14003224 */ /* 0x000fe400078e0203 */
[----:B0-----:R-:W-:-:S02]  /*0be0*/  IMAD R3, R8, R23, R24 ;  /* 0x0000001708037224 */ /* 0x001fc400078e0218 */
[----:B------:R-:W-:Y:S02]  /*0bf0*/  IMAD R69, R13, R69, R0 ;  /* 0x000000450d457224 */ /* 0x000fe400078e0200 */
[----:B------:R-:W-:Y:S02]  /*0c00*/  IMAD R6, R3, R26, R6 ;  /* 0x0000001a03067224 */ /* 0x000fe400078e0206 */
[----:B------:R-:W-:-:S03]  /*0c10*/  IMAD.MOV.U32 R0, RZ, RZ, 0x1 ;  /* 0x00000001ff007424 */ /* 0x000fc600078e00ff */
[----:B------:R-:W-:Y:S02]  /*0c20*/  SEL R68, R6, R69, !P3 ;  /* 0x0000004506447207 */ /* 0x000fe40005800000 */
[----:B------:R-:W-:-:S07]  /*0c30*/  SEL R69, R69, R6, !P3 ;  /* 0x0000000645457207 */ /* 0x000fce0005800000 */
.L_x_4:
[----:B------:R-:W-:-:S08]  /*0c40*/  NOP ;  /* 0x0000000000007918 */ /* 0x000fd00000000000 */
[----:B------:R-:W0:Y:S02]  /*0c50*/  USETMAXREG.TRY_ALLOC.CTAPOOL UP0, 0xe8 ;  /* 0x000000e8000079c8 */ /* 0x000e240008000600 */
[----:B0-----:R-:W-:-:S13]  /*0c60*/  PLOP3.LUT P0, PT, PT, PT, UP0, 0x80, 0x0 ;  /* 0x000000000000781c */ /* 0x001fda0003f0f008 */
[----:B------:R-:W-:Y:S05]  /*0c70*/  @!P0 BRA `(.L_x_4) ;  /* 0xfffffffc00f08947 */ /* 0x000fea000383ffff */
[----:B------:R-:W-:Y:S01]  /*0c80*/  ULDC.64 UR4, c[0x0][0x598] ;  /* 0x0001660000047ab9 */ /* 0x000fe20000000a00 */
[----:B------:R-:W-:Y:S01]  /*0c90*/  ULDC.64 UR40, c[0x0][0x208] ;  /* 0x0000820000287ab9 */ /* 0x000fe20000000a00 */
[----:B------:R-:W-:-:S04]  /*0ca0*/  ISETP.NE.U32.AND P0, PT, RZ, UR4, PT ;  /* 0x00000004ff007c0c */ /* 0x000fc8000bf05070 */
[----:B------:R-:W-:-:S13]  /*0cb0*/  ISETP.NE.AND.EX P0, PT, RZ, UR5, PT, P0 ;  /* 0x00000005ff007c0c */ /* 0x000fda000bf05300 */
[----:B------:R-:W-:Y:S05]  /*0cc0*/  @!P0 BRA `(.L_x_7) ;  /* 0x00000000001c8947 */ /* 0x000fea0003800000 */
[----:B------:R-:W0:Y:S02]  /*0cd0*/  LDC.64 R6, c[0x0][0x598] ;  /* 0x00016600ff067b82 */ /* 0x000e240000000a00 */
[----:B0-----:R-:W2:Y:S02]  /*0ce0*/  LDG.E.64 R6, desc[UR40][R6.64] ;  /* 0x0000002806067981 */ /* 0x001ea4000c1e1b00 */
[----:B--2---:R-:W-:-:S04]  /*0cf0*/  ISETP.NE.U32.AND P0, PT, R6, RZ, PT ;  /* 0x000000ff0600720c */ /* 0x004fc80003f05070 */
[----:B------:R-:W-:-:S13]  /*0d00*/  ISETP.NE.AND.EX P0, PT, R7, RZ, PT, P0 ;  /* 0x000000ff0700720c */ /* 0x000fda0003f05300 */
[----:B------:R-:W-:Y:S05]  /*0d10*/  @!P0 BRA `(.L_x_7) ;  /* 0x0000000000088947 */ /* 0x000fea0003800000 */
[----:B------:R0:W5:Y:S01]  /*0d20*/  LD.E R19, desc[UR40][R6.64] ;  /* 0x0000002806137980 */ /* 0x000162000c101900 */
[----:B------:R-:W-:Y:S05]  /*0d30*/  BRA `(.L_x_8) ;  /* 0x0000000000247947 */ /* 0x000fea0003800000 */
.L_x_7:
[----:B------:R-:W-:Y:S02]  /*0d40*/  ULDC.64 UR4, c[0x0][0x588] ;  /* 0x0001620000047ab9 */ /* 0x000fe40000000a00 */
[----:B------:R-:W-:-:S04]  /*0d50*/  ISETP.NE.U32.AND P0, PT, RZ, UR4, PT ;  /* 0x00000004ff007c0c */ /* 0x000fc8000bf05070 */
[----:B------:R-:W-:-:S13]  /*0d60*/  ISETP.NE.AND.EX P0, PT, RZ, UR5, PT, P0 ;  /* 0x00000005ff007c0c */ /* 0x000fda000bf05300 */
[----:B------:R-:W-:Y:S05]  /*0d70*/  @!P0 BRA `(.L_x_9) ;  /* 0x00000000000c8947 */ /* 0x000fea0003800000 */
[----:B------:R-:W0:Y:S02]  /*0d80*/  LDC.64 R6, c[0x0][0x588] ;  /* 0x00016200ff067b82 */ /* 0x000e240000000a00 */
[----:B0-----:R1:W5:Y:S01]  /*0d90*/  LDG.E R19, desc[UR40][R6.64] ;  /* 0x0000002806137981 */ /* 0x001362000c1e1900 */
[----:B------:R-:W-:Y:S05]  /*0da0*/  BRA `(.L_x_8) ;  /* 0x0000000000087947 */ /* 0x000fea0003800000 */
.L_x_9:
[----:B------:R-:W-:Y:S02]  /*0db0*/  ULDC UR4, c[0x0][0x580] ;  /* 0x0001600000047ab9 */ /* 0x000fe40000000800 */
[----:B------:R-:W-:-:S07]  /*0dc0*/  IMAD.U32 R19, RZ, RZ, UR4 ;  /* 0x00000004ff137e24 */ /* 0x000fce000f8e00ff */
.L_x_8:
[----:B------:R-:W-:Y:S02]  /*0dd0*/  ULDC.64 UR4, c[0x0][0x5a0] ;  /* 0x0001680000047ab9 */ /* 0x000fe40000000a00 */
[----:B------:R-:W-:-:S04]  /*0de0*/  ISETP.NE.U32.AND P0, PT, RZ, UR4, PT ;  /* 0x00000004ff007c0c */ /* 0x000fc8000bf05070 */
[----:B------:R-:W-:-:S13]  /*0df0*/  ISETP.NE.AND.EX P0, PT, RZ, UR5, PT, P0 ;  /* 0x00000005ff007c0c */ /* 0x000fda000bf05300 */
[----:B------:R-:W-:Y:S05]  /*0e00*/  @!P0 BRA `(.L_x_10) ;  /* 0x00000000001c8947 */ /* 0x000fea0003800000 */
[----:B01----:R-:W0:Y:S02]  /*0e10*/  LDC.64 R6, c[0x0][0x5a0] ;  /* 0x00016800ff067b82 */ /* 0x003e240000000a00 */
[----:B0-----:R-:W2:Y:S02]  /*0e20*/  LDG.E.64 R6, desc[UR40][R6.64] ;  /* 0x0000002806067981 */ /* 0x001ea4000c1e1b00 */
[----:B--2---:R-:W-:-:S04]  /*0e30*/  ISETP.NE.U32.AND P0, PT, R6, RZ, PT ;  /* 0x000000ff0600720c */ /* 0x004fc80003f05070 */
[----:B------:R-:W-:-:S13]  /*0e40*/  ISETP.NE.AND.EX P0, PT, R7, RZ, PT, P0 ;  /* 0x000000ff0700720c */ /* 0x000fda0003f05300 */
[----:B------:R-:W-:Y:S05]  /*0e50*/  @!P0 BRA `(.L_x_10) ;  /* 0x0000000000088947 */ /* 0x000fea0003800000 */
[----:B------:R0:W5:Y:S01]  /*0e60*/  LD.E R56, desc[UR40][R6.64] ;  /* 0x0000002806387980 */ /* 0x000162000c101900 */
[----:B------:R-:W-:Y:S05]  /*0e70*/  BRA `(.L_x_11) ;  /* 0x0000000000247947 */ /* 0x000fea0003800000 */
.L_x_10:
[----:B------:R-:W-:Y:S02]  /*0e80*/  ULDC.64 UR4, c[0x0][0x590] ;  /* 0x0001640000047ab9 */ /* 0x000fe40000000a00 */
[----:B------:R-:W-:-:S04]  /*0e90*/  ISETP.NE.U32.AND P0, PT, RZ, UR4, PT ;  /* 0x00000004ff007c0c */ /* 0x000fc8000bf05070 */
[----:B------:R-:W-:-:S13]  /*0ea0*/  ISETP.NE.AND.EX P0, PT, RZ, UR5, PT, P0 ;  /* 0x00000005ff007c0c */ /* 0x000fda000bf05300 */
[----:B------:R-:W-:Y:S05]  /*0eb0*/  @!P0 BRA `(.L_x_12) ;  /* 0x00000000000c8947 */ /* 0x000fea0003800000 */
[----:B------:R-:W2:Y:S02]  /*0ec0*/  LDC.64 R56, c[0x0][0x590] ;  /* 0x00016400ff387b82 */ /* 0x000ea40000000a00 */
[----:B--2---:R2:W5:Y:S01]  /*0ed0*/  LDG.E R56, desc[UR40][R56.64] ;  /* 0x0000002838387981 */ /* 0x004562000c1e1900 */
[----:B------:R-:W-:Y:S05]  /*0ee0*/  BRA `(.L_x_11) ;  /* 0x0000000000087947 */ /* 0x000fea0003800000 */
.L_x_12:
[----:B------:R-:W-:Y:S02]  /*0ef0*/  ULDC UR4, c[0x0][0x584] ;  /* 0x0001610000047ab9 */ /* 0x000fe40000000800 */
[----:B------:R-:W-:-:S07]  /*0f00*/  IMAD.U32 R56, RZ, RZ, UR4 ;  /* 0x00000004ff387e24 */ /* 0x000fce000f8e00ff */
.L_x_11:
[----:B------:R-:W-:-:S13]  /*0f10*/  LOP3.LUT P0, RZ, R0, 0xff, RZ, 0xc0, !PT ;  /* 0x000000ff00ff7812 */ /* 0x000fda000780c0ff */
[----:B------:R-:W-:Y:S05]  /*0f20*/  @!P0 EXIT ;  /* 0x000000000000894d */ /* 0x000fea0003800000 */
[----:B------:R-:W3:Y:S01]  /*0f30*/  LDC R59, c[0x0][0x658] ;  /* 0x00019600ff3b7b82 */ /* 0x000ee20000000800 */
[----:B------:R-:W-:Y:S01]  /*0f40*/  ULDC.64 UR6, c[0x0][0x288] ;  /* 0x0000a20000067ab9 */ /* 0x000fe20000000a00 */
[----:B------:R-:W-:Y:S01]  /*0f50*/  LOP3.LUT R14, R14, 0x1, RZ, 0xc0, !PT ;  /* 0x000000010e0e7812 */ /* 0x000fe200078ec0ff */
[----:B------:R-:W-:Y:S01]  /*0f60*/  UIADD3 UR4, UR7, 0x7f, URZ ;  /* 0x0000007f07047890 */ /* 0x000fe2000fffe03f */
[----:B------:R-:W-:Y:S01]  /*0f70*/  SHF.R.U32.HI R0, RZ, 0x2, R4 ;  /* 0x00000002ff007819 */ /* 0x000fe20000011604 */
[----:B------:R-:W-:Y:S01]  /*0f80*/  IMAD.U32 R3, RZ, RZ, UR6 ;  /* 0x00000006ff037e24 */ /* 0x000fe2000f8e00ff */
[----:B------:R-:W-:Y:S01]  /*0f90*/  SHF.R.U32.HI R5, RZ, 0x1, R5 ;  /* 0x00000001ff057819 */ /* 0x000fe20000011605 */
[----:B------:R-:W-:Y:S01]  /*0fa0*/  USHF.R.S32.HI UR5, URZ, 0x1f, UR4 ;  /* 0x0000001f3f057899 */ /* 0x000fe20008011404 */
[----:B01----:R-:W0:Y:S01]  /*0fb0*/  LDC.64 R6, c[0x0][0x5c8] ;  /* 0x00017200ff067b82 */ /* 0x003e220000000a00 */
[----:B------:R-:W-:Y:S01]  /*0fc0*/  LOP3.LUT R60, R4, 0x3, RZ, 0xc0, !PT ;  /* 0x00000003043c7812 */ /* 0x000fe200078ec0ff */
[----:B------:R-:W-:Y:S01]  /*0fd0*/  IMAD.SHL.U32 R9, R14, 0x40, RZ ;  /* 0x000000400e097824 */ /* 0x000fe200078e00ff */
[----:B------:R-:W-:Y:S01]  /*0fe0*/  LOP3.LUT R0, R0, 0x7, RZ, 0xc0, !PT ;  /* 0x0000000700007812 */ /* 0x000fe200078ec0ff */
[----:B------:R-:W-:Y:S01]  /*0ff0*/  ULEA.HI UR5, UR5, UR4, URZ, 0x7 ;  /* 0x0000000405057291 */ /* 0x000fe2000f8f383f */
[----:B------:R-:W-:Y:S01]  /*1000*/  LOP3.LUT R5, R5, 0x30, RZ, 0xc0, !PT ;  /* 0x0000003005057812 */ /* 0x000fe200078ec0ff */
[----:B------:R-:W-:Y:S01]  /*1010*/  IMAD R60, R60, -0x2, R3 ;  /* 0xfffffffe3c3c7824 */ /* 0x000fe200078e0203 */
[--C-:B------:R-:W-:Y:S01]  /*1020*/  LOP3.LUT R22, R9, 0x40, R0.reuse, 0xe2, !PT ;  /* 0x0000004009167812 */ /* 0x100fe200078ee200 */
[----:B------:R-:W1:Y:S01]  /*1030*/  LDC R63, c[0x0][0x600] ;  /* 0x00018000ff3f7b82 */ /* 0x000e620000000800 */
[----:B------:R-:W-:Y:S01]  /*1040*/  IADD3 R3, RZ, -R5, -R0 ;  /* 0x80000005ff037210 */ /* 0x000fe20007ffe800 */
[----:B------:R-:W-:Y:S01]  /*1050*/  IMAD.MOV.U32 R0, RZ, RZ, -0x1 ;  /* 0xffffffffff007424 */ /* 0x000fe200078e00ff */
[----:B------:R-:W-:Y:S01]  /*1060*/  USHF.R.S32.HI UR43, URZ, 0x7, UR5 ;  /* 0x000000073f2b7899 */ /* 0x000fe20008011405 */
[----:B------:R-:W-:Y:S01]  /*1070*/  IMAD.MOV.U32 R8, RZ, RZ, 0x1 ;  /* 0x00000001ff087424 */ /* 0x000fe200078e00ff */
[----:B------:R-:W-:Y:S01]  /*1080*/  LOP3.LUT R62, R4, 0x80, RZ, 0xc0, !PT ;  /* 0x00000080043e7812 */ /* 0x000fe200078ec0ff */
[----:B------:R-:W-:Y:S01]  /*1090*/  IMAD R3, R14, -0x40, R3 ;  /* 0xffffffc00e037824 */ /* 0x000fe200078e0203 */
[----:B------:R-:W-:Y:S01]  /*10a0*/  UISETP.LT.AND UP0, UPT, UR43, 0x1, UPT ;  /* 0x000000012b00788c */ /* 0x000fe2000bf01270 */
[----:B---3--:R-:W-:Y:S01]  /*10b0*/  SHF.L.U32 R0, R0, R59, RZ ;  /* 0x0000003b00007219 */ /* 0x008fe200000006ff */
[----:B------:R-:W-:Y:S01]  /*10c0*/  ULDC UR4, c[0x0][0x284] ;  /* 0x0000a10000047ab9 */ /* 0x000fe20000000800 */
[----:B------:R-:W-:Y:S01]  /*10d0*/  LOP3.LUT R22, R22, R5, RZ, 0xfc, !PT ;  /* 0x0000000516167212 */ /* 0x000fe200078efcff */
[----:B------:R-:W-:Y:S01]  /*10e0*/  USEL UR44, UR43, 0x1, UP0 ;  /* 0x000000012b2c7887 */ /* 0x000fe20008000000 */
[----:B------:R-:W-:Y:S01]  /*10f0*/  SHF.L.U32 R59, R8, R59, RZ ;  /* 0x0000003b083b7219 */ /* 0x000fe200000006ff */
[----:B------:R-:W-:Y:S01]  /*1100*/  IMAD.SHL.U32 R61, R4, 0x2, RZ ;  /* 0x00000002043d7824 */ /* 0x000fe200078e00ff */
[----:B------:R-:W-:Y:S01]  /*1110*/  LOP3.LUT R66, R18, 0x1, RZ, 0xfc, !PT ;  /* 0x0000000112427812 */ /* 0x000fe200078efcff */
[----:B------:R-:W-:Y:S01]  /*1120*/  VIADD R65, R3, UR4 ;  /* 0x0000000403417c36 */ /* 0x000fe20008000000 */
[C---:B0-----:R-:W-:Y:S01]  /*1130*/  SHF.L.U64.HI R58, R6.reuse, 0x3, R7 ;  /* 0x00000003063a7819 */ /* 0x041fe20000010207 */
[----:B--2---:R-:W-:Y:S01]  /*1140*/  IMAD.SHL.U32 R57, R6, 0x8, RZ ;  /* 0x0000000806397824 */ /* 0x004fe200078e00ff */
[----:B------:R-:W-:Y:S01]  /*1150*/  SHF.R.U32.HI R62, RZ, 0x7, R62 ;  /* 0x00000007ff3e7819 */ /* 0x000fe2000001163e */
[----:B------:R-:W-:Y:S01]  /*1160*/  IMAD.MOV.U32 R23, RZ, RZ, RZ ;  /* 0x000000ffff177224 */ /* 0x000fe200078e00ff */
[----:B------:R-:W-:Y:S01]  /*1170*/  LOP3.LUT R64, RZ, R0, RZ, 0x33, !PT ;  /* 0x00000000ff407212 */ /* 0x000fe200078e33ff */
[----:B------:R-:W-:Y:S01]  /*1180*/  UIADD3 UR44, UR43, -UR44, URZ ;  /* 0x8000002c2b2c7290 */ /* 0x000fe2000fffe03f */
[----:B------:R-:W-:Y:S01]  /*1190*/  UMOV UR36, URZ ;  /* 0x0000003f00247c82 */ /* 0x000fe20008000000 */
[----:B-1----:R-:W-:Y:S01]  /*11a0*/  VIADD R63, R63, 0xffffffff ;  /* 0xffffffff3f3f7836 */ /* 0x002fe20000000000 */
[----:B------:R-:W-:-:S09]  /*11b0*/  UMOV UR42, URZ ;  /* 0x0000003f002a7c82 */ /* 0x000fd20008000000 */
.L_x_94:
[----:B0-----:R-:W0:Y:S01]  /*11c0*/  SHFL.IDX PT, R0, R62, RZ, 0x1f ;  /* 0x00001fff3e007589 */ /* 0x001e2200000e0000 */
[----:B-1----:R-:W1:Y:S01]  /*11d0*/  S2UR UR7, SR_CgaCtaId ;  /* 0x00000000000779c3 */ /* 0x002e620000008800 */
[----:B------:R-:W-:Y:S01]  /*11e0*/  UMOV UR6, 0x400 ;  /* 0x0000040000067882 */ /* 0x000fe20000000000 */
[----:B0-----:R-:W-:Y:S01]  /*11f0*/  R2UR UR4, R0 ;  /* 0x00000000000472ca */ /* 0x001fe200000e0000 */
[----:B-1----:R-:W-:-:S12]  /*1200*/  ULEA UR46, UR7, UR6, 0x18 ;  /* 0x00000006072e7291 */ /* 0x002fd8000f8ec03f */
[----:B------:R-:W-:-:S04]  /*1210*/  ULEA.HI UR5, UR4, UR4, URZ, 0x1 ;  /* 0x0000000404057291 */ /* 0x000fc8000f8f083f */
[----:B------:R-:W-:-:S04]  /*1220*/  ULOP3.LUT UR5, UR5, 0x7fffe, URZ, 0xc0, !UPT ;  /* 0x0007fffe05057892 */ /* 0x000fc8000f8ec03f */
[----:B------:R-:W-:-:S03]  /*1230*/  UIADD3 UR5, UR4, -UR5, URZ ;  /* 0x8000000504057290 */ /* 0x000fc6000fffe03f */
[----:B------:R-:W-:Y:S01]  /*1240*/  ULDC UR4, c[0x0][0x28c] ;  /* 0x0000a30000047ab9 */ /* 0x000fe20000000800 */
[----:B------:R-:W-:Y:S01]  /*1250*/  ULEA UR5, UR5, UR46, 0xd ;  /* 0x0000002e05057291 */ /* 0x000fe2000f8e683f */
[----:B------:R-:W-:-:S03]  /*1260*/  ISETP.LT.AND P0, PT, RZ, UR4, PT ;  /* 0x00000004ff007c0c */ /* 0x000fc6000bf01270 */
[----:B------:R-:W-:-:S04]  /*1270*/  UIADD3 UR5, UR5, 0x100, URZ ;  /* 0x0000010005057890 */ /* 0x000fc8000fffe03f */
[----:B------:R-:W-:-:S04]  /*1280*/  USHF.R.U32.HI UR5, URZ, 0x4, UR5 ;  /* 0x000000043f057899 */ /* 0x000fc80008011605 */
[----:B------:R-:W-:-:S04]  /*1290*/  ULOP3.LUT UR5, UR5, 0x3fff, URZ, 0xc0, !UPT ;  /* 0x00003fff05057892 */ /* 0x000fc8000f8ec03f */
[----:B------:R-:W-:Y:S01]  /*12a0*/  ULOP3.LUT UR45, UR5, 0x10000, URZ, 0xfc, !UPT ;  /* 0x00010000052d7892 */ /* 0x000fe2000f8efc3f */
[----:B---345:R-:W-:Y:S11]  /*12b0*/  @P0 BRA `(.L_x_13) ;  /* 0x0000000000400947 */ /* 0x038ff60003800000 */
[----:B------:R-:W-:Y:S01]  /*12c0*/  MOV R0, 0x0 ;  /* 0x0000000000007802 */ /* 0x000fe20000000f00 */
[----:B------:R-:W-:Y:S01]  /*12d0*/  ULDC.64 UR4, c[0x4][0x68] ;  /* 0x01001a0000047ab9 */ /* 0x000fe20000000a00 */
[----:B------:R-:W-:Y:S01]  /*12e0*/  ULDC.64 UR6, c[0x4][0x8] ;  /* 0x0100020000067ab9 */ /* 0x000fe20000000a00 */
[----:B------:R-:W-:Y:S01]  /*12f0*/  IMAD.U32 R4, RZ, RZ, UR4 ;  /* 0x00000004ff047e24 */ /* 0x000fe2000f8e00ff */
[----:B------:R0:W1:Y:S01]  /*1300*/  LDC.64 R14, c[0x4][R0] ;  /* 0x01000000000e7b82 */ /* 0x0000620000000a00 */
[----:B------:R-:W-:Y:S01]  /*1310*/  IMAD.U32 R5, RZ, RZ, UR5 ;  /* 0x00000005ff057e24 */ /* 0x000fe2000f8e00ff */
[----:B------:R-:W-:Y:S01]  /*1320*/  ULDC.64 UR4, c[0x4][0x70] ;  /* 0x01001c0000047ab9 */ /* 0x000fe20000000a00 */
[----:B------:R-:W-:Y:S02]  /*1330*/  IMAD.U32 R10, RZ, RZ, UR6 ;  /* 0x00000006ff0a7e24 */ /* 0x000fe4000f8e00ff */
[----:B------:R-:W-:Y:S02]  /*1340*/  IMAD.U32 R6, RZ, RZ, UR4 ;  /* 0x00000004ff067e24 */ /* 0x000fe4000f8e00ff */
[----:B------:R-:W-:-:S02]  /*1350*/  IMAD.U32 R7, RZ, RZ, UR5 ;  /* 0x00000005ff077e24 */ /* 0x000fc4000f8e00ff */
[----:B------:R-:W-:Y:S02]  /*1360*/  IMAD.U32 R11, RZ, RZ, UR7 ;  /* 0x00000007ff0b7e24 */ /* 0x000fe4000f8e00ff */
[----:B------:R-:W-:Y:S02]  /*1370*/  IMAD.MOV.U32 R8, RZ, RZ, 0x1e1 ;  /* 0x000001e1ff087424 */ /* 0x000fe400078e00ff */
[----:B------:R-:W-:Y:S02]  /*1380*/  IMAD.MOV.U32 R12, RZ, RZ, 0x1 ;  /* 0x00000001ff0c7424 */ /* 0x000fe400078e00ff */
[----:B0-----:R-:W-:-:S07]  /*1390*/  IMAD.MOV.U32 R13, RZ, RZ, RZ ;  /* 0x000000ffff0d7224 */ /* 0x001fce00078e00ff */
[----:B------:R-:W-:-:S07]  /*13a0*/  LEPC R20, `(.L_x_13) ;  /* 0x000000001014794e */ /* 0x000fce0000000000 */
[----:B-1---5:R-:W-:Y:S05]  /*13b0*/  CALL.ABS.NOINC R14 ;  /* 0x000000000e007343 */ /* 0x022fea0003c00000 */
.L_x_13:
[----:B------:R-:W-:-:S13]  /*13c0*/  ISETP.NE.AND P0, PT, R66, 0x3, PT ;  /* 0x000000034200780c */ /* 0x000fda0003f05270 */
[----:B------:R-:W-:Y:S05]  /*13d0*/  @!P0 BRA `(.L_x_14) ;  /* 0x0000000000048947 */ /* 0x000fea0003800000 */
[----:B------:R-:W-:Y:S01]  /*13e0*/  BPT.TRAP 0x1 ;  /* 0x000000040000795c */ /* 0x000fe20000300000 */
.L_x_14:
[----:B------:R-:W-:Y:S02]  /*13f0*/  IMAD.U32 R3, RZ, RZ, UR42 ;  /* 0x0000002aff037e24 */ /* 0x000fe4000f8e00ff */
[----:B------:R-:W-:-:S03]  /*1400*/  IMAD.U32 R0, RZ, RZ, UR36 ;  /* 0x00000024ff007e24 */ /* 0x000fc6000f8e00ff */
[----:B------:R-:W-:Y:S02]  /*1410*/  LEA R3, R3, UR46, 0x3 ;  /* 0x0000002e03037c11 */ /* 0x000fe4000f8e18ff */
[----:B------:R-:W-:-:S04]  /*1420*/  SHF.L.U32 R0, R0, 0x1f, RZ ;  /* 0x0000001f00007819 */ /* 0x000fc800000006ff */
[----:B------:R0:W1:Y:S01]  /*1430*/  SYNCS.PHASECHK.TRANS64.TRYWAIT P1, [R3+URZ], R0 ;  /* 0x00000000030075a7 */ /* 0x000062000802017f */
[----:B------:R-:W-:Y:S05]  /*1440*/  @!P0 BRA `(.L_x_15) ;  /* 0x0000000000048947 */ /* 0x000fea0003800000 */
[----:B------:R-:W-:Y:S01]  /*1450*/  BPT.TRAP 0x1 ;  /* 0x000000040000795c */ /* 0x000fe20000300000 */
.L_x_15:
[----:B------:R-:W-:-:S05]  /*1460*/  IMAD.U32 R4, RZ, RZ, UR44 ;  /* 0x0000002cff047e24 */ /* 0x000fca000f8e00ff */
[----:B------:R-:W-:Y:S01]  /*1470*/  ISETP.GE.AND P2, PT, R4, 0x1, PT ;  /* 0x000000010400780c */ /* 0x000fe20003f46270 */
[----:B-1----:R-:W-:-:S12]  /*1480*/  @P1 BRA `(.L_x_16) ;  /* 0x0000000000081947 */ /* 0x002fd80003800000 */
[----:B------:R-:W1:Y:S02]  /*1490*/  SYNCS.PHASECHK.TRANS64.TRYWAIT P1, [R3+URZ], R0 ;  /* 0x00000000030075a7 */ /* 0x000e64000802017f */
[----:B-1----:R-:W-:Y:S05]  /*14a0*/  @!P1 BRA `(.L_x_17) ;  /* 0x0000005400149947 */ /* 0x002fea0003800000 */
.L_x_16:
[----:B------:R-:W-:Y:S05]  /*14b0*/  WARPSYNC.ALL ;  /* 0x0000000000007948 */ /* 0x000fea0003800000 */
[----:B------:R-:W-:Y:S01]  /*14c0*/  UIADD3 UR4, UR46, 0x40100, URZ ;  /* 0x000401002e047890 */ /* 0x000fe2000fffe03f */
[----:B------:R-:W-:Y:S01]  /*14d0*/  WARPGROUP.ARRIVE ;  /* 0x00000000000079c5 */ /* 0x000fe20000000000 */
[----:B------:R-:W-:Y:S02]  /*14e0*/  ULEA UR6, UR42, UR45, 0xc ;  /* 0x0000002d2a067291 */ /* 0x000fe4000f8e603f */
[----:B------:R-:W-:Y:S01]  /*14f0*/  USHF.R.U32.HI UR4, URZ, 0x4, UR4 ;  /* 0x000000043f047899 */ /* 0x000fe20008011604 */
[----:B------:R-:W-:Y:S01]  /*1500*/  UMOV UR13, 0x40000040 ;  /* 0x40000040000d7882 */ /* 0x000fe20000000000 */
[----:B------:R-:W-:-:S02]  /*1510*/  UMOV UR15, 0x40000040 ;  /* 0x40000040000f7882 */ /* 0x000fc40000000000 */
[----:B------:R-:W-:Y:S01]  /*1520*/  ULOP3.LUT UR4, UR4, 0x3fff, URZ, 0xc0, !UPT ;  /* 0x00003fff04047892 */ /* 0x000fe2000f8ec03f */
[----:B------:R-:W-:Y:S01]  /*1530*/  UMOV UR12, UR6 ;  /* 0x00000006000c7c82 */ /* 0x000fe20008000000 */
[----:B------:R-:W-:Y:S02]  /*1540*/  UMOV UR5, 0x40000040 ;  /* 0x4000004000057882 */ /* 0x000fe40000000000 */
[----:B------:R-:W-:Y:S01]  /*1550*/  ULOP3.LUT UR8, UR4, 0x10000, URZ, 0xfc, !UPT ;  /* 0x0001000004087892 */ /* 0x000fe2000f8efc3f */
[----:B------:R-:W-:-:S03]  /*1560*/  UMOV UR7, 0x40000040 ;  /* 0x4000004000077882 */ /* 0x000fc60000000000 */
[----:B------:R-:W-:-:S04]  /*1570*/  ULEA UR4, UR42, UR8, 0xb ;  /* 0x000000082a047291 */ /* 0x000fc8000f8e583f */
[----:B------:R-:W-:-:S03]  /*1580*/  UIADD3 UR9, UR4, 0x606, URZ ;  /* 0x0000060604097890 */ /* 0x000fc6000fffe03f */
[----:B------:R-:W-:Y:S02]  /*1590*/  UMOV UR14, UR4 ;  /* 0x00000004000e7c82 */ /* 0x000fe40008000000 */
[----:B------:R-:W-:Y:S01]  /*15a0*/  HGMMA.64x64x8.F32.TF32 R24, gdesc[UR12], RZ, !UPT, gsb0 ;  /* 0x04e000000c1879f0 */ /* 0x000fe2000c0028ff */
[----:B------:R-:W-:Y:S02]  /*15b0*/  UIADD3 UR12, UR6, 0x2, URZ ;  /* 0x00000002060c7890 */ /* 0x000fe4000fffe03f */
[----:B------:R-:W-:Y:S01]  /*15c0*/  UIADD3 UR14, UR4, 0x2, URZ ;  /* 0x00000002040e7890 */ /* 0x000fe2000fffe03f */
[----:B------:R-:W-:Y:S01]  /*15d0*/  UMOV UR13, 0x40000040 ;  /* 0x40000040000d7882 */ /* 0x000fe20000000000 */
[----:B------:R-:W-:Y:S01]  /*15e0*/  UMOV UR15, 0x40000040 ;  /* 0x40000040000f7882 */ /* 0x000fe20000000000 */
[----:B------:R-:W-:Y:S02]  /*15f0*/  WARPGROUP.DEPBAR.LE gsb0, 0x0 ;  /* 0x00008000000079c5 */ /* 0x000fe40000010000 */
[----:B------:R-:W-:-:S06]  /*1600*/  WARPGROUP.ARRIVE ;  /* 0x00000000000079c5 */ /* 0x000fcc0000000000 */
[----:B------:R-:W-:Y:S01]  /*1610*/  HGMMA.64x64x8.F32.TF32 R24, gdesc[UR12], R24, gsb0 ;  /* 0x04e000000c1879f0 */ /* 0x000fe20008002818 */
        /* <DEDUP_REMOVED lines=88> */
[----:B------:R-:W-:-:S07]  /*1ba0*/  UIADD3 UR6, UR6, 0xc06, URZ ;  /* 0x00000c0606067890 */ /* 0x000fce000fffe03f */
[----:B------:R-:W-:Y:S01]  /*1bb0*/  UMOV UR4, UR6 ;  /* 0x0000000600047c82 */ /* 0x000fe20008000000 */
[----:B------:R-:W-:Y:S01]  /*1bc0*/  UMOV UR6, UR9 ;  /* 0x0000000900067c82 */ /* 0x000fe20008000000 */
[----:B------:R-:W-:Y:S02]  /*1bd0*/  WARPGROUP.DEPBAR.LE gsb0, 0x0 ;  /* 0x00008000000079c5 */ /* 0x000fe40000010000 */
[----:B------:R-:W-:-:S06]  /*1be0*/  WARPGROUP.ARRIVE ;  /* 0x00000000000079c5 */ /* 0x000fcc0000000000 */
[----:B------:R-:W-:Y:S03]  /*1bf0*/  HGMMA.64x64x8.F32.TF32 R24, gdesc[UR12], R24, gsb0 ;  /* 0x04e000000c1879f0 */ /* 0x000fe60008002818 */
[----:B------:R-:W-:Y:S02]  /*1c00*/  WARPGROUP.DEPBAR.LE gsb0, 0x0 ;  /* 0x00008000000079c5 */ /* 0x000fe40000010000 */
[----:B------:R-:W-:-:S06]  /*1c10*/  WARPGROUP.ARRIVE ;  /* 0x00000000000079c5 */ /* 0x000fcc0000000000 */
[----:B------:R-:W-:Y:S03]  /*1c20*/  HGMMA.64x64x8.F32.TF32 R24, gdesc[UR4], R24, gsb0 ;  /* 0x04e00000041879f0 */ /* 0x000fe60008002818 */
[----:B------:R-:W-:Y:S02]  /*1c30*/  WARPGROUP.DEPBAR.LE gsb0, 0x0 ;  /* 0x00008000000079c5 */ /* 0x000fe40000010000 */
[----:B------:R-:W-:Y:S05]  /*1c40*/  @!P2 BRA `(.L_x_18) ;  /* 0x00000008006ca947 */ /* 0x000fea0003800000 */
[----:B------:R-:W-:Y:S01]  /*1c50*/  UIADD3 UR13, UR42, 0x1, URZ ;  /* 0x000000012a0d7890 */ /* 0x000fe2000fffe03f */
[----:B01----:R-:W-:Y:S01]  /*1c60*/  IMAD.U32 R0, RZ, RZ, UR44 ;  /* 0x0000002cff007e24 */ /* 0x003fe2000f8e00ff */
[----:B------:R-:W-:Y:S02]  /*1c70*/  UMOV UR9, UR42 ;  /* 0x0000002a00097c82 */ /* 0x000fe40008000000 */
[----:B------:R-:W-:-:S04]  /*1c80*/  UISETP.NE.AND UP0, UPT, UR13, 0x4, UPT ;  /* 0x000000040d00788c */ /* 0x000fc8000bf05270 */
[----:B------:R-:W-:Y:S02]  /*1c90*/  USEL UR4, URZ, 0x1, UP0 ;  /* 0x000000013f047887 */ /* 0x000fe40008000000 */
[----:B------:R-:W-:Y:S02]  /*1ca0*/  USEL UR13, UR13, URZ, UP0 ;  /* 0x0000003f0d0d7287 */ /* 0x000fe40008000000 */
[----:B------:R-:W-:-:S06]  /*1cb0*/  ULOP3.LUT UR4, UR36, UR4, URZ, 0x3c, !UPT ;  /* 0x0000000424047292 */ /* 0x000fcc000f8e3c3f */
[----:B------:R-:W-:-:S07]  /*1cc0*/  IMAD.U32 R5, RZ, RZ, UR4 ;  /* 0x00000004ff057e24 */ /* 0x000fce000f8e00ff */
.L_x_25:
[----:B01----:R-:W-:Y:S05]  /*1cd0*/  @!P0 BRA `(.L_x_19) ;  /* 0x0000000000048947 */ /* 0x003fea0003800000 */
[----:B------:R-:W-:Y:S01]  /*1ce0*/  BPT.TRAP 0x1 ;  /* 0x000000040000795c */ /* 0x000fe20000300000 */
.L_x_19:
[----:B------:R-:W0:Y:S01]  /*1cf0*/  S2UR UR4, SR_CgaCtaId ;  /* 0x00000000000479c3 */ /* 0x000e220000008800 */
[----:B------:R-:W-:Y:S01]  /*1d00*/  UMOV UR10, 0x400 ;  /* 0x00000400000a7882 */ /* 0x000fe20000000000 */
[----:B------:R-:W-:Y:S01]  /*1d10*/  SHF.L.U32 R3, R5, 0x1f, RZ ;  /* 0x0000001f05037819 */ /* 0x000fe200000006ff */
[----:B0-----:R-:W-:-:S04]  /*1d20*/  ULEA UR10, UR4, UR10, 0x18 ;  /* 0x0000000a040a7291 */ /* 0x001fc8000f8ec03f */
[----:B------:R-:W-:-:S09]  /*1d30*/  ULEA UR4, UR13, UR10, 0x3 ;  /* 0x0000000a0d047291 */ /* 0x000fd2000f8e183f */
[----:B------:R0:W1:Y:S01]  /*1d40*/  SYNCS.PHASECHK.TRANS64.TRYWAIT P1, [UR4], R3 ;  /* 0x00000003ff0075a7 */ /* 0x0000620008020144 */
[----:B------:R-:W-:Y:S05]  /*1d50*/  @!P0 BRA `(.L_x_20) ;  /* 0x0000000000048947 */ /* 0x000fea0003800000 */
[----:B------:R-:W-:Y:S01]  /*1d60*/  BPT.TRAP 0x1 ;  /* 0x000000040000795c */ /* 0x000fe20000300000 */
.L_x_20:
[----:B-1----:R-:W-:Y:S05]  /*1d70*/  @P1 BRA `(.L_x_21) ;  /* 0x0000000000081947 */ /* 0x002fea0003800000 */
[----:B------:R-:W1:Y:S02]  /*1d80*/  SYNCS.PHASECHK.TRANS64.TRYWAIT P1, [UR4], R3 ;  /* 0x00000003ff0075a7 */ /* 0x000e640008020144 */
[----:B-1----:R-:W-:Y:S05]  /*1d90*/  @!P1 BRA `(.L_x_22) ;  /* 0x0000004800ec9947 */ /* 0x002fea0003800000 */
.L_x_21:
[----:B------:R-:W-:Y:S01]  /*1da0*/  ULEA UR12, UR13, UR8, 0xb ;  /* 0x000000080d0c7291 */ /* 0x000fe2000f8e583f */
[----:B------:R-:W-:Y:S01]  /*1db0*/  WARPGROUP.ARRIVE ;  /* 0x00000000000079c5 */ /* 0x000fe20000000000 */
[----:B------:R-:W-:Y:S01]  /*1dc0*/  ULEA UR11, UR13, UR45, 0xc ;  /* 0x0000002d0d0b7291 */ /* 0x000fe2000f8e603f */
[----:B------:R-:W-:Y:S01]  /*1dd0*/  UMOV UR7, 0x40000040 ;  /* 0x4000004000077882 */ /* 0x000fe20000000000 */
[----:B------:R-:W-:-:S03]  /*1de0*/  UMOV UR5, 0x40000040 ;  /* 0x4000004000057882 */ /* 0x000fc60000000000 */
[----:B------:R-:W-:Y:S02]  /*1df0*/  UMOV UR6, UR12 ;  /* 0x0000000c00067c82 */ /* 0x000fe40008000000 */
[----:B------:R-:W-:Y:S02]  /*1e00*/  UMOV UR4, UR11 ;  /* 0x0000000b00047c82 */ /* 0x000fe40008000000 */
[----:B------:R-:W-:Y:S01]  /*1e10*/  HGMMA.64x64x8.F32.TF32 R24, gdesc[UR4], R24, gsb0 ;  /* 0x04e00000041879f0 */ /* 0x000fe20008002818 */
[----:B------:R-:W-:Y:S02]  /*1e20*/  UIADD3 UR6, UR12, 0x2, URZ ;  /* 0x000000020c067890 */ /* 0x000fe4000fffe03f */
[----:B------:R-:W-:Y:S01]  /*1e30*/  UIADD3 UR4, UR11, 0x2, URZ ;  /* 0x000000020b047890 */ /* 0x000fe2000fffe03f */
[----:B------:R-:W-:Y:S01]  /*1e40*/  UMOV UR7, 0x40000040 ;  /* 0x4000004000077882 */ /* 0x000fe20000000000 */
[----:B------:R-:W-:Y:S01]  /*1e50*/  UMOV UR5, 0x40000040 ;  /* 0x4000004000057882 */ /* 0x000fe20000000000 */
[----:B------:R-:W-:-:S02]  /*1e60*/  WARPGROUP.DEPBAR.LE gsb0, 0x0 ;  /* 0x00008000000079c5 */ /* 0x000fc40000010000 */
        /* <DEDUP_REMOVED lines=99> */
[----:B------:R-:W-:Y:S03]  /*24a0*/  HGMMA.64x64x8.F32.TF32 R24, gdesc[UR4], R24, gsb0 ;  /* 0x04e00000041879f0 */ /* 0x000fe60008002818 */
[----:B------:R-:W-:Y:S02]  /*24b0*/  WARPGROUP.DEPBAR.LE gsb0, 0x0 ;  /* 0x00008000000079c5 */ /* 0x000fe40000010000 */
[----:B------:R-:W-:Y:S05]  /*24c0*/  @!P0 BRA `(.L_x_23) ;  /* 0x0000000000048947 */ /* 0x000fea0003800000 */
[----:B------:R-:W-:Y:S01]  /*24d0*/  BPT.TRAP 0x1 ;  /* 0x000000040000795c */ /* 0x000fe20000300000 */
.L_x_23:
[----:B------:R-:W-:Y:S01]  /*24e0*/  ULEA UR10, UR9, UR10, 0x3 ;  /* 0x0000000a090a7291 */ /* 0x000fe2000f8e183f */
[----:B------:R-:W-:-:S03]  /*24f0*/  ISETP.GT.U32.AND P1, PT, R18, 0x1, PT ;  /* 0x000000011200780c */ /* 0x000fc60003f24070 */
[----:B------:R-:W-:-:S04]  /*2500*/  UIADD3 UR10, UR10, 0x20, URZ ;  /* 0x000000200a0a7890 */ /* 0x000fc8000fffe03f */
[----:B------:R-:W-:-:S09]  /*2510*/  UPRMT UR10, URZ, 0x654, UR10 ;  /* 0x000006543f0a7896 */ /* 0x000fd2000800000a */
[----:B------:R-:W-:Y:S01]  /*2520*/  SYNCS.ARRIVE.TRANS64.RED.A1T0 RZ, [UR10], RZ ;  /* 0x000000ffffff79a7 */ /* 0x000fe2000810040a */
[----:B------:R-:W-:Y:S05]  /*2530*/  @P1 BRA `(.L_x_24) ;  /* 0x0000000000041947 */ /* 0x000fea0003800000 */
[----:B------:R-:W-:Y:S01]  /*2540*/  BPT.TRAP 0x1 ;  /* 0x000000040000795c */ /* 0x000fe20000300000 */
.L_x_24:
[----:B------:R-:W-:Y:S01]  /*2550*/  UIADD3 UR13, UR13, 0x1, URZ ;  /* 0x000000010d0d7890 */ /* 0x000fe2000fffe03f */
[C---:B------:R-:W-:Y:S01]  /*2560*/  ISETP.GT.AND P1, PT, R0.reuse, 0x1, PT ;  /* 0x000000010000780c */ /* 0x040fe20003f24270 */
[----:B------:R-:W-:Y:S01]  /*2570*/  UIADD3 UR9, UR9, 0x1, URZ ;  /* 0x0000000109097890 */ /* 0x000fe2000fffe03f */
[----:B------:R-:W-:Y:S01]  /*2580*/  VIADD R0, R0, 0xffffffff ;  /* 0xffffffff00007836 */ /* 0x000fe20000000000 */
[----:B------:R-:W-:Y:S02]  /*2590*/  UISETP.NE.AND UP0, UPT, UR13, 0x4, UPT ;  /* 0x000000040d00788c */ /* 0x000fe4000bf05270 */
[----:B------:R-:W-:Y:S02]  /*25a0*/  UISETP.NE.AND UP1, UPT, UR9, 0x4, UPT ;  /* 0x000000040900788c */ /* 0x000fe4000bf25270 */
[----:B------:R-:W-:Y:S02]  /*25b0*/  USEL UR4, URZ, 0x1, UP0 ;  /* 0x000000013f047887 */ /* 0x000fe40008000000 */
[----:B------:R-:W-:-:S02]  /*25c0*/  USEL UR13, UR13, URZ, UP0 ;  /* 0x0000003f0d0d7287 */ /* 0x000fc40008000000 */
[----:B------:R-:W-:Y:S02]  /*25d0*/  USEL UR9, UR9, URZ, UP1 ;  /* 0x0000003f09097287 */ /* 0x000fe40008800000 */
[----:B------:R-:W-:Y:S01]  /*25e0*/  LOP3.LUT R5, R5, UR4, RZ, 0x3c, !PT ;  /* 0x0000000405057c12 */ /* 0x000fe2000f8e3cff */
[----:B------:R-:W-:Y:S09]  /*25f0*/  @P1 BRA `(.L_x_25) ;  /* 0xfffffff400b41947 */ /* 0x000ff2000383ffff */
.L_x_18:
[----:B01----:R-:W0:Y:S02]  /*2600*/  LDC R0, c[0x0][0x28c] ;  /* 0x0000a300ff007b82 */ /* 0x003e240000000800 */
[----:B0-----:R-:W-:-:S13]  /*2610*/  ISETP.GE.AND P1, PT, R0, 0x1, PT ;  /* 0x000000010000780c */ /* 0x001fda0003f26270 */
[----:B------:R-:W-:Y:S05]  /*2620*/  @!P1 BRA `(.L_x_26) ;  /* 0x0000000000389947 */ /* 0x000fea0003800000 */
[----:B------:R-:W-:Y:S05]  /*2630*/  @!P0 BRA `(.L_x_27) ;  /* 0x0000000000048947 */ /* 0x000fea0003800000 */
[----:B------:R-:W-:Y:S01]  /*2640*/  BPT.TRAP 0x1 ;  /* 0x000000040000795c */ /* 0x000fe20000300000 */
.L_x_27:
[----:B------:R-:W0:Y:S01]  /*2650*/  S2UR UR6, SR_CgaCtaId ;  /* 0x00000000000679c3 */ /* 0x000e220000008800 */
[----:B------:R-:W-:Y:S01]  /*2660*/  UIADD3 UR4, UR44, UR42, URZ ;  /* 0x0000002a2c047290 */ /* 0x000fe2000fffe03f */
[----:B------:R-:W-:Y:S01]  /*2670*/  ISETP.GT.U32.AND P0, PT, R18, 0x1, PT ;  /* 0x000000011200780c */ /* 0x000fe20003f04070 */
[----:B------:R-:W-:Y:S02]  /*2680*/  UMOV UR5, 0x400 ;  /* 0x0000040000057882 */ /* 0x000fe40000000000 */
[----:B------:R-:W-:-:S04]  /*2690*/  USHF.L.U32 UR4, UR4, 0x3, URZ ;  /* 0x0000000304047899 */ /* 0x000fc8000800063f */
[----:B------:R-:W-:Y:S02]  /*26a0*/  ULOP3.LUT UR4, UR4, 0x18, URZ, 0xc0, !UPT ;  /* 0x0000001804047892 */ /* 0x000fe4000f8ec03f */
[----:B0-----:R-:W-:-:S04]  /*26b0*/  ULEA UR5, UR6, UR5, 0x18 ;  /* 0x0000000506057291 */ /* 0x001fc8000f8ec03f */
[----:B------:R-:W-:-:S04]  /*26c0*/  UIADD3 UR4, UR5, 0x20, UR4 ;  /* 0x0000002005047890 */ /* 0x000fc8000fffe004 */
[----:B------:R-:W-:-:S09]  /*26d0*/  UPRMT UR4, URZ, 0x654, UR4 ;  /* 0x000006543f047896 */ /* 0x000fd20008000004 */
[----:B------:R-:W-:Y:S01]  /*26e0*/  SYNCS.ARRIVE.TRANS64.RED.A1T0 RZ, [UR4], RZ ;  /* 0x000000ffffff79a7 */ /* 0x000fe20008100404 */
[----:B------:R-:W-:Y:S05]  /*26f0*/  @P0 BRA `(.L_x_26) ;  /* 0x0000000000040947 */ /* 0x000fea0003800000 */
[----:B------:R-:W-:Y:S01]  /*2700*/  BPT.TRAP 0x1 ;  /* 0x000000040000795c */ /* 0x000fe20000300000 */
.L_x_26:
[----:B------:R-:W-:Y:S01]  /*2710*/  IMAD.SHL.U32 R6, R68, 0x40, RZ ;  /* 0x0000004044067824 */ /* 0x000fe200078e00ff */
[----:B------:R-:W-:Y:S01]  /*2720*/  ULDC UR6, c[0x0][0x288] ;  /* 0x0000a20000067ab9 */ /* 0x000fe20000000800 */
[----:B------:R-:W-:Y:S01]  /*2730*/  SHF.R.S32.HI R9, RZ, 0x1f, R67 ;  /* 0x0000001fff097819 */ /* 0x000fe20000011443 */
[C---:B------:R-:W-:Y:S01]  /*2740*/  IMAD.SHL.U32 R8, R69.reuse, 0x80, RZ ;  /* 0x0000008045087824 */ /* 0x040fe200078e00ff */
[----:B------:R-:W-:Y:S01]  /*2750*/  ULDC.64 UR4, c[0x0][0x5d0] ;  /* 0x0001740000047ab9 */ /* 0x000fe20000000a00 */
[C---:B------:R-:W-:Y:S01]  /*2760*/  LOP3.LUT R10, R6.reuse, 0x6, R61, 0xf8, !PT ;  /* 0x00000006060a7812 */ /* 0x040fe200078ef83d */
[----:B------:R-:W-:Y:S01]  /*2770*/  IMAD.WIDE R68, R69, 0x80, R22 ;  /* 0x0000008045447825 */ /* 0x000fe200078e0216 */
[----:B------:R-:W-:Y:S01]  /*2780*/  ISETP.GE.AND P0, PT, R6, UR6, PT ;  /* 0x0000000606007c0c */ /* 0x000fe2000bf06270 */
[----:B------:R-:W-:Y:S01]  /*2790*/  ULDC UR6, c[0x0][0x284] ;  /* 0x0000a10000067ab9 */ /* 0x000fe20000000800 */
[----:B------:R-:W-:Y:S01]  /*27a0*/  SHF.R.S32.HI R11, RZ, 0x1f, R10 ;  /* 0x0000001fff0b7819 */ /* 0x000fe2000001140a */
[----:B------:R-:W-:Y:S01]  /*27b0*/  IMAD R0, R9, UR4, RZ ;  /* 0x0000000409007c24 */ /* 0x000fe2000f8e02ff */
[----:B------:R-:W-:-:S03]  /*27c0*/  ISETP.GE.OR P0, PT, R8, UR6, P0 ;  /* 0x0000000608007c0c */ /* 0x000fc60008706670 */
[C---:B------:R-:W-:Y:S02]  /*27d0*/  IMAD R3, R67.reuse, UR5, R0 ;  /* 0x0000000543037c24 */ /* 0x040fe4000f8e0200 */
[----:B------:R-:W-:Y:S01]  /*27e0*/  IMAD.WIDE.U32 R4, R67, UR4, R10 ;  /* 0x0000000443047c25 */ /* 0x000fe2000f8e000a */
[----:B------:R-:W-:-:S03]  /*27f0*/  ULDC.64 UR4, c[0x0][0x5c8] ;  /* 0x0001720000047ab9 */ /* 0x000fc60000000a00 */
[----:B------:R-:W-:Y:S02]  /*2800*/  IMAD R7, R69, UR4, RZ ;  /* 0x0000000445077c24 */ /* 0x000fe4000f8e02ff */
[----:B------:R-:W-:Y:S02]  /*2810*/  IMAD.IADD R5, R5, 0x1, R3 ;  /* 0x0000000105057824 */ /* 0x000fe400078e0203 */
[C---:B------:R-:W-:Y:S02]  /*2820*/  IMAD R7, R68.reuse, UR5, R7 ;  /* 0x0000000544077c24 */ /* 0x040fe4000f8e0207 */
[----:B------:R-:W-:-:S04]  /*2830*/  IMAD.WIDE.U32 R70, R68, UR4, R4 ;  /* 0x0000000444467c25 */ /* 0x000fc8000f8e0004 */
[----:B------:R-:W-:Y:S01]  /*2840*/  IMAD.MOV.U32 R0, RZ, RZ, -0x1 ;  /* 0xffffffffff007424 */ /* 0x000fe200078e00ff */
[----:B------:R-:W-:Y:S06]  /*2850*/  @P0 BRA `(.L_x_28) ;  /* 0x0000002000780947 */ /* 0x000fec0003800000 */
[----:B-----5:R-:W-:Y:S01]  /*2860*/  FSETP.NEU.AND P1, PT, R56, RZ, PT ;  /* 0x000000ff3800720b */ /* 0x020fe20003f2d000 */
[----:B------:R-:W-:Y:S01]  /*2870*/  IMAD.IADD R6, R60, 0x1, -R6 ;  /* 0x000000013c067824 */ /* 0x000fe200078e0a06 */
[----:B------:R-:W-:Y:S01]  /*2880*/  BSSY B0, `(.L_x_28) ;  /* 0x000021b000007945 */ /* 0x000fe20003800000 */
[----:B------:R-:W-:Y:S02]  /*2890*/  IMAD.IADD R3, R65, 0x1, -R8 ;  /* 0x0000000141037824 */ /* 0x000fe400078e0a08 */
[----:B------:R-:W-:Y:S01]  /*28a0*/  IMAD.IADD R81, R71, 0x1, R7 ;  /* 0x0000000147517824 */ /* 0x000fe200078e0207 */
[----:B------:R-:W-:-:S04]  /*28b0*/  ISETP.GT.AND P0, PT, R6, RZ, PT ;  /* 0x000000ff0600720c */ /* 0x000fc80003f04270 */
[----:B------:R-:W-:-:S03]  /*28c0*/  ISETP.GT.AND P2, PT, R3, RZ, P0 ;  /* 0x000000ff0300720c */ /* 0x000fc60000744270 */
[----:B------:R-:W-:Y:S10]  /*28d0*/  @!P1 BRA `(.L_x_29) ;  /* 0x0000001400dc9947 */ /* 0x000ff40003800000 */
[----:B------:R-:W0:Y:S01]  /*28e0*/  LDC.64 R74, c[0x0][0x5b8] ;  /* 0x00016e00ff4a7b82 */ /* 0x000e220000000a00 */
[----:B------:R-:W-:-:S07]  /*28f0*/  ULDC.64 UR4, c[0x0][0x5c0] ;  /* 0x0001700000047ab9 */ /* 0x000fce0000000a00 */
[----:B------:R-:W1:Y:S08]  /*2900*/  LDC.64 R76, c[0x0][0x5b0] ;  /* 0x00016c00ff4c7b82 */ /* 0x000e700000000a00 */
[----:B------:R-:W2:Y:S01]  /*2910*/  LDC.64 R78, c[0x0][0x5a8] ;  /* 0x00016a00ff4e7b82 */ /* 0x000ea20000000a00 */
[-C--:B0-----:R-:W-:Y:S02]  /*2920*/  IMAD R4, R9, R74.reuse, RZ ;  /* 0x0000004a09047224 */ /* 0x081fe400078e02ff */
[----:B------:R-:W-:-:S04]  /*2930*/  IMAD.WIDE.U32 R72, R67, R74, R10 ;  /* 0x0000004a43487225 */ /* 0x000fc800078e000a */
[----:B------:R-:W-:Y:S02]  /*2940*/  IMAD R71, R67, R75, R4 ;  /* 0x0000004b43477224 */ /* 0x000fe400078e0204 */
[-C--:B-1----:R-:W-:Y:S02]  /*2950*/  IMAD R4, R69, R76.reuse, RZ ;  /* 0x0000004c45047224 */ /* 0x082fe400078e02ff */
[----:B------:R-:W-:Y:S02]  /*2960*/  IMAD.IADD R13, R73, 0x1, R71 ;  /* 0x00000001490d7824 */ /* 0x000fe400078e0247 */
[----:B------:R-:W-:Y:S02]  /*2970*/  IMAD.MOV.U32 R12, RZ, RZ, R72 ;  /* 0x000000ffff0c7224 */ /* 0x000fe400078e0048 */
[C---:B------:R-:W-:Y:S02]  /*2980*/  IMAD R69, R68.reuse, R77, R4 ;  /* 0x0000004d44457224 */ /* 0x040fe400078e0204 */
[----:B------:R-:W-:-:S04]  /*2990*/  IMAD.WIDE.U32 R4, R68, R76, R12 ;  /* 0x0000004c44047225 */ /* 0x000fc800078e000c */
[----:B------:R-:W-:Y:S01]  /*29a0*/  IMAD.IADD R5, R5, 0x1, R69 ;  /* 0x0000000105057824 */ /* 0x000fe200078e0245 */
[----:B--2---:R-:W-:-:S04]  /*29b0*/  LEA R14, P1, R4, R78, 0x2 ;  /* 0x0000004e040e7211 */ /* 0x004fc800078210ff */
[----:B------:R-:W-:-:S05]  /*29c0*/  LEA.HI.X R15, R4, R79, R5, 0x2, P1 ;  /* 0x0000004f040f7211 */ /* 0x000fca00008f1405 */
[----:B------:R0:W2:Y:S01]  /*29d0*/  @P2 LDG.E.LTC128B R7, desc[UR40][R14.64] ;  /* 0x000000280e072981 */ /* 0x0000a2000c1e1920 */
[----:B------:R-:W-:Y:S01]  /*29e0*/  LEA R8, P3, R70, UR4, 0x2 ;  /* 0x0000000446087c11 */ /* 0x000fe2000f8610ff */
[----:B------:R-:W-:Y:S01]  /*29f0*/  IMAD.WIDE.U32 R4, R68, R76, R10 ;  /* 0x0000004c44047225 */ /* 0x000fe200078e000a */
[----:B------:R-:W-:Y:S01]  /*2a00*/  ISETP.GT.AND P1, PT, R6, 0x1, PT ;  /* 0x000000010600780c */ /* 0x000fe20003f24270 */
[----:B------:R-:W-:Y:S02]  /*2a10*/  BSSY B1, `(.L_x_30) ;  /* 0x0000012000017945 */ /* 0x000fe40003800000 */
[----:B------:R-:W-:Y:S02]  /*2a20*/  IMAD.IADD R5, R69, 0x1, R5 ;  /* 0x0000000145057824 */ /* 0x000fe400078e0205 */
[----:B------:R-:W-:Y:S01]  /*2a30*/  IMAD.WIDE.U32 R20, R67, R74, R4 ;  /* 0x0000004a43147225 */ /* 0x000fe200078e0004 */
[----:B0-----:R-:W-:-:S03]  /*2a40*/  SHF.L.U64.HI R15, R76, 0x3, R77 ;  /* 0x000000034c0f7819 */ /* 0x001fc6000001024d */
[----:B------:R-:W-:Y:S01]  /*2a50*/  IMAD.IADD R5, R71, 0x1, R21 ;  /* 0x0000000147057824 */ /* 0x000fe200078e0215 */
[----:B------:R-:W-:Y:S01]  /*2a60*/  LEA R4, P4, R20, R78, 0x2 ;  /* 0x0000004e14047211 */ /* 0x000fe200078810ff */
[----:B------:R-:W-:-:S03]  /*2a70*/  IMAD.SHL.U32 R14, R76, 0x8, RZ ;  /* 0x000000084c0e7824 */ /* 0x000fc600078e00ff */
[----:B------:R-:W-:Y:S01]  /*2a80*/  LEA.HI.X R5, R20, R79, R5, 0x2, P4 ;  /* 0x0000004f14057211 */ /* 0x000fe200020f1405 */
[----:B------:R-:W-:Y:S01]  /*2a90*/  IMAD.WIDE.U32 R20, R68, R76, R14 ;  /* 0x0000004c44147225 */ /* 0x000fe200078e000e */
[----:B--2---:R-:W-:-:S05]  /*2aa0*/  LOP3.LUT R9, R7, 0xffffe000, RZ, 0xc0, !PT ;  /* 0xffffe00007097812 */ /* 0x004fca00078ec0ff */
[----:B------:R-:W-:-:S04]  /*2ab0*/  FMUL R9, R9, R56 ;  /* 0x0000003809097220 */ /* 0x000fc80000400000 */
[----:B------:R-:W-:Y:S01]  /*2ac0*/  FFMA R75, R24, R19, R9 ;  /* 0x00000013184b7223 */ /* 0x000fe20000000009 */
[----:B------:R-:W-:Y:S02]  /*2ad0*/  LEA.HI.X R9, R70, UR5, R81, 0x2, P3 ;  /* 0x0000000546097c11 */ /* 0x000fe400098f1451 */
[----:B------:R-:W-:Y:S02]  /*2ae0*/  ISETP.GT.AND P3, PT, R3, RZ, P1 ;  /* 0x000000ff0300720c */ /* 0x000fe40000f64270 */
[----:B------:R-:W-:-:S05]  /*2af0*/  F2FP.TF32.F32.PACK_B R75, R75 ;  /* 0x0000004bff4b723e */ /* 0x000fca00024050ff */
[----:B------:R0:W-:Y:S06]  /*2b00*/  @P2 STG.E desc[UR40][R8.64], R75 ;  /* 0x0000004b08002986 */ /* 0x0001ec000c101928 */
[----:B------:R-:W-:Y:S05]  /*2b10*/  @!P3 BRA `(.L_x_31) ;  /* 0x000000000004b947 */ /* 0x000fea0003800000 */
[----:B------:R1:W5:Y:S02]  /*2b20*/  LDG.E.LTC128B R7, desc[UR40][R4.64+0x4] ;  /* 0x0000042804077981 */ /* 0x000364000c1e1920 */
.L_x_31:
[----:B------:R-:W-:Y:S05]  /*2b30*/  BSYNC B1 ;  /* 0x0000000000017941 */ /* 0x000fea0003800000 */
.L_x_30:
[----:B-----5:R-:W-:Y:S01]  /*2b40*/  LOP3.LUT R15, R7, 0xffffe000, RZ, 0xc0, !PT ;  /* 0xffffe000070f7812 */ /* 0x020fe200078ec0ff */
[----:B------:R-:W-:Y:S01]  /*2b50*/  IMAD.IADD R69, R69, 0x1, R21 ;  /* 0x0000000145457824 */ /* 0x000fe200078e0215 */
[----:B------:R-:W-:Y:S01]  /*2b60*/  IADD3 R72, P2, R72, R20, RZ ;  /* 0x0000001448487210 */ /* 0x000fe20007f5e0ff */
[----:B------:R-:W-:Y:S01]  /*2b70*/  IMAD.MOV.U32 R24, RZ, RZ, R7 ;  /* 0x000000ffff187224 */ /* 0x000fe200078e0007 */
[----:B------:R-:W-:Y:S01]  /*2b80*/  ISETP.GT.AND P0, PT, R3, 0x8, P0 ;  /* 0x000000080300780c */ /* 0x000fe20000704270 */
[----:B------:R-:W-:Y:S02]  /*2b90*/  FMUL R12, R15, R56 ;  /* 0x000000380f0c7220 */ /* 0x000fe40000400000 */
[----:B------:R-:W-:Y:S01]  /*2ba0*/  IMAD.X R13, R69, 0x1, R13, P2 ;  /* 0x00000001450d7824 */ /* 0x000fe200010e060d */
[----:B------:R-:W-:Y:S01]  /*2bb0*/  LEA R14, P2, R72, R78, 0x2 ;  /* 0x0000004e480e7211 */ /* 0x000fe200078410ff */
[----:B------:R-:W-:-:S03]  /*2bc0*/  FFMA R25, R25, R19, R12 ;  /* 0x0000001319197223 */ /* 0x000fc6000000000c */
[----:B------:R-:W-:Y:S02]  /*2bd0*/  LEA.HI.X R15, R72, R79, R13, 0x2, P2 ;  /* 0x0000004f480f7211 */ /* 0x000fe400010f140d */
[----:B------:R-:W-:-:S05]  /*2be0*/  F2FP.TF32.F32.PACK_B R25, R25 ;  /* 0x00000019ff19723e */ /* 0x000fca00024050ff */
[----:B------:R2:W-:Y:S04]  /*2bf0*/  @P3 STG.E desc[UR40][R8.64+0x4], R25 ;  /* 0x0000041908003986 */ /* 0x0005e8000c101928 */
[----:B------:R-:W3:Y:S01]  /*2c00*/  @P0 LDG.E.LTC128B R24, desc[UR40][R14.64] ;  /* 0x000000280e180981 */ /* 0x000ee2000c1e1920 */
[----:B------:R-:W-:Y:S01]  /*2c10*/  IADD3 R20, P2, R10, R20, RZ ;  /* 0x000000140a147210 */ /* 0x000fe20007f5e0ff */
[----:B------:R-:W-:Y:S01]  /*2c20*/  BSSY B1, `(.L_x_32) ;  /* 0x0000011000017945 */ /* 0x000fe20003800000 */
[----:B------:R-:W-:-:S03]  /*2c30*/  ISETP.GT.AND P1, PT, R3, 0x8, P1 ;  /* 0x000000080300780c */ /* 0x000fc60000f24270 */
[----:B------:R-:W-:Y:S01]  /*2c40*/  IMAD.X R21, R11, 0x1, R69, P2 ;  /* 0x000000010b157824 */ /* 0x000fe200010e0645 */
[C---:B------:R-:W-:Y:S02]  /*2c50*/  SHF.L.U64.HI R11, R57.reuse, 0x2, R58 ;  /* 0x00000002390b7819 */ /* 0x040fe4000001023a */
[----:B------:R-:W-:Y:S01]  /*2c60*/  LEA R12, P2, R57, R8, 0x2 ;  /* 0x00000008390c7211 */ /* 0x000fe200078410ff */
[----:B------:R-:W-:-:S04]  /*2c70*/  IMAD.WIDE.U32 R20, R67, R74, R20 ;  /* 0x0000004a43147225 */ /* 0x000fc800078e0014 */
[----:B------:R-:W-:Y:S01]  /*2c80*/  IMAD.X R13, R11, 0x1, R9, P2 ;  /* 0x000000010b0d7824 */ /* 0x000fe200010e0609 */
[----:B------:R-:W-:Y:S02]  /*2c90*/  LEA R10, P3, R20, R78, 0x2 ;  /* 0x0000004e140a7211 */ /* 0x000fe400078610ff */
[----:B---3--:R-:W-:-:S05]  /*2ca0*/  LOP3.LUT R7, R24, 0xffffe000, RZ, 0xc0, !PT ;  /* 0xffffe00018077812 */ /* 0x008fca00078ec0ff */
[----:B------:R-:W-:-:S04]  /*2cb0*/  FMUL R7, R7, R56 ;  /* 0x0000003807077220 */ /* 0x000fc80000400000 */
[----:B------:R-:W-:Y:S01]  /*2cc0*/  FFMA R67, R26, R19, R7 ;  /* 0x000000131a437223 */ /* 0x000fe20000000007 */
[----:B------:R-:W-:-:S04]  /*2cd0*/  IMAD.IADD R7, R71, 0x1, R21 ;  /* 0x0000000147077824 */ /* 0x000fc800078e0215 */
[----:B------:R-:W-:Y:S02]  /*2ce0*/  F2FP.TF32.F32.PACK_B R67, R67 ;  /* 0x00000043ff43723e */ /* 0x000fe400024050ff */
[----:B------:R-:W-:-:S03]  /*2cf0*/  LEA.HI.X R11, R20, R79, R7, 0x2, P3 ;  /* 0x0000004f140b7211 */ /* 0x000fc600018f1407 */
[----:B------:R2:W-:Y:S01]  /*2d00*/  @P0 STG.E desc[UR40][R12.64], R67 ;  /* 0x000000430c000986 */ /* 0x0005e2000c101928 */
[----:B------:R-:W-:Y:S05]  /*2d10*/  @!P1 BRA `(.L_x_33) ;  /* 0x0000000000049947 */ /* 0x000fea0003800000 */
[----:B------:R3:W5:Y:S02]  /*2d20*/  LDG.E.LTC128B R24, desc[UR40][R10.64+0x4] ;  /* 0x000004280a187981 */ /* 0x000764000c1e1920 */
.L_x_33:
[----:B------:R-:W-:Y:S05]  /*2d30*/  BSYNC B1 ;  /* 0x0000000000017941 */ /* 0x000fea0003800000 */
.L_x_32:
[----:B-----5:R-:W-:Y:S01]  /*2d40*/  LOP3.LUT R7, R24, 0xffffe000, RZ, 0xc0, !PT ;  /* 0xffffe00018077812 */ /* 0x020fe200078ec0ff */
[----:B------:R-:W-:Y:S01]  /*2d50*/  BSSY B1, `(.L_x_34) ;  /* 0x0000009000017945 */ /* 0x000fe20003800000 */
[----:B------:R-:W-:-:S03]  /*2d60*/  ISETP.GT.AND P0, PT, R6, 0x8, PT ;  /* 0x000000080600780c */ /* 0x000fc60003f04270 */
[----:B------:R-:W-:Y:S01]  /*2d70*/  FMUL R14, R7, R56 ;  /* 0x00000038070e7220 */ /* 0x000fe20000400000 */
[----:B------:R-:W-:-:S03]  /*2d80*/  ISETP.GT.AND P2, PT, R3, RZ, P0 ;  /* 0x000000ff0300720c */ /* 0x000fc60000744270 */
[----:B------:R-:W-:-:S05]  /*2d90*/  FFMA R27, R27, R19, R14 ;  /* 0x000000131b1b7223 */ /* 0x000fca000000000e */
[----:B------:R-:W-:-:S05]  /*2da0*/  F2FP.TF32.F32.PACK_B R27, R27 ;  /* 0x0000001bff1b723e */ /* 0x000fca00024050ff */
[----:B------:R4:W-:Y:S01]  /*2db0*/  @P1 STG.E desc[UR40][R12.64+0x4], R27 ;  /* 0x0000041b0c001986 */ /* 0x0009e2000c101928 */
[----:B------:R-:W-:Y:S05]  /*2dc0*/  @!P2 BRA `(.L_x_35) ;  /* 0x000000000004a947 */ /* 0x000fea0003800000 */
[----:B------:R0:W5:Y:S02]  /*2dd0*/  LDG.E.LTC128B R24, desc[UR40][R4.64+0x20] ;  /* 0x0000202804187981 */ /* 0x000164000c1e1920 */
.L_x_35:
[----:B------:R-:W-:Y:S05]  /*2de0*/  BSYNC B1 ;  /* 0x0000000000017941 */ /* 0x000fea0003800000 */
.L_x_34:
        /* <DEDUP_REMOVED lines=10> */
.L_x_37:
[----:B------:R-:W-:Y:S05]  /*2e90*/  BSYNC B1 ;  /* 0x0000000000017941 */ /* 0x000fea0003800000 */
.L_x_36:
[----:B0----5:R-:W-:Y:S01]  /*2ea0*/  LOP3.LUT R7, R24, 0xffffe000, RZ, 0xc0, !PT ;  /* 0xffffe00018077812 */ /* 0x021fe200078ec0ff */
[----:B------:R-:W-:Y:S01]  /*2eb0*/  BSSY B1, `(.L_x_38) ;  /* 0x0000008000017945 */ /* 0x000fe20003800000 */
[----:B------:R-:W-:-:S03]  /*2ec0*/  ISETP.GT.AND P0, PT, R3, 0x8, P0 ;  /* 0x000000080300780c */ /* 0x000fc60000704270 */
[----:B------:R-:W-:-:S04]  /*2ed0*/  FMUL R14, R7, R56 ;  /* 0x00000038070e7220 */ /* 0x000fc80000400000 */
[----:B------:R-:W-:-:S05]  /*2ee0*/  FFMA R29, R29, R19, R14 ;  /* 0x000000131d1d7223 */ /* 0x000fca000000000e */
[----:B------:R-:W-:-:S05]  /*2ef0*/  F2FP.TF32.F32.PACK_B R29, R29 ;  /* 0x0000001dff1d723e */ /* 0x000fca00024050ff */
[----:B------:R0:W-:Y:S01]  /*2f00*/  @P3 STG.E desc[UR40][R8.64+0x24], R29 ;  /* 0x0000241d08003986 */ /* 0x0001e2000c101928 */
[----:B------:R-:W-:Y:S05]  /*2f10*/  @!P0 BRA `(.L_x_39) ;  /* 0x0000000000048947 */ /* 0x000fea0003800000 */
[----:B------:R0:W5:Y:S02]  /*2f20*/  LDG.E.LTC128B R24, desc[UR40][R10.64+0x20] ;  /* 0x000020280a187981 */ /* 0x000164000c1e1920 */
.L_x_39:
[----:B------:R-:W-:Y:S05]  /*2f30*/  BSYNC B1 ;  /* 0x0000000000017941 */ /* 0x000fea0003800000 */
.L_x_38:
[----:B-----5:R-:W-:Y:S01]  /*2f40*/  LOP3.LUT R7, R24, 0xffffe000, RZ, 0xc0, !PT ;  /* 0xffffe00018077812 */ /* 0x020fe200078ec0ff */
        /* <DEDUP_REMOVED lines=8> */
.L_x_41:
[----:B------:R-:W-:Y:S05]  /*2fd0*/  BSYNC B1 ;  /* 0x0000000000017941 */ /* 0x000fea0003800000 */
.L_x_40:
[----:B0----5:R-:W-:Y:S01]  /*2fe0*/  LOP3.LUT R7, R24, 0xffffe000, RZ, 0xc0, !PT ;  /* 0xffffe00018077812 */ /* 0x021fe200078ec0ff */
        /* <DEDUP_REMOVED lines=9> */
.L_x_43:
[----:B------:R-:W-:Y:S05]  /*3080*/  BSYNC B1 ;  /* 0x0000000000017941 */ /* 0x000fea0003800000 */
.L_x_42:
        /* <DEDUP_REMOVED lines=10> */
.L_x_45:
[----:B------:R-:W-:Y:S05]  /*3130*/  BSYNC B1 ;  /* 0x0000000000017941 */ /* 0x000fea0003800000 */
.L_x_44:
        /* <DEDUP_REMOVED lines=9> */
.L_x_47:
[----:B------:R-:W-:Y:S05]  /*31d0*/  BSYNC B1 ;  /* 0x0000000000017941 */ /* 0x000fea0003800000 */
.L_x_46:
        /* <DEDUP_REMOVED lines=9> */
.L_x_49:
[----:B------:R-:W-:Y:S05]  /*3270*/  BSYNC B1 ;  /* 0x0000000000017941 */ /* 0x000fea0003800000 */
.L_x_48:
        /* <DEDUP_REMOVED lines=10> */
.L_x_51:
[----:B------:R-:W-:Y:S05]  /*3320*/  BSYNC B1 ;  /* 0x0000000000017941 */ /* 0x000fea0003800000 */
.L_x_50:
        /* <DEDUP_REMOVED lines=10> */
.L_x_53:
[----:B------:R-:W-:Y:S05]  /*33d0*/  BSYNC B1 ;  /* 0x0000000000017941 */ /* 0x000fea0003800000 */
.L_x_52:
        /* <DEDUP_REMOVED lines=9> */
.L_x_55:
[----:B------:R-:W-:Y:S05]  /*3470*/  BSYNC B1 ;  /* 0x0000000000017941 */ /* 0x000fea0003800000 */
.L_x_54:
        /* <DEDUP_REMOVED lines=9> */
.L_x_57:
[----:B------:R-:W-:Y:S05]  /*3510*/  BSYNC B1 ;  /* 0x0000000000017941 */ /* 0x000fea0003800000 */
.L_x_56:
        /* <DEDUP_REMOVED lines=10> */
.L_x_59:
[----:B------:R-:W-:Y:S05]  /*35c0*/  BSYNC B1 ;  /* 0x0000000000017941 */ /* 0x000fea0003800000 */
.L_x_58:
        /* <DEDUP_REMOVED lines=10> */
.L_x_61:
[----:B------:R-:W-:Y:S05]  /*3670*/  BSYNC B1 ;  /* 0x0000000000017941 */ /* 0x000fea0003800000 */
.L_x_60:
        /* <DEDUP_REMOVED lines=9> */
.L_x_63:
[----:B------:R-:W-:Y:S05]  /*3710*/  BSYNC B1 ;  /* 0x0000000000017941 */ /* 0x000fea0003800000 */
.L_x_62:
        /* <DEDUP_REMOVED lines=9> */
.L_x_65:
[----:B------:R-:W-:Y:S05]  /*37b0*/  BSYNC B1 ;  /* 0x0000000000017941 */ /* 0x000fea0003800000 */
.L_x_64:
        /* <DEDUP_REMOVED lines=10> */
.L_x_67:
[----:B------:R-:W-:Y:S05]  /*3860*/  BSYNC B1 ;  /* 0x0000000000017941 */ /* 0x000fea0003800000 */
.L_x_66:
        /* <DEDUP_REMOVED lines=10> */
.L_x_69:
[----:B------:R-:W-:Y:S05]  /*3910*/  BSYNC B1 ;  /* 0x0000000000017941 */ /* 0x000fea0003800000 */
.L_x_68:
        /* <DEDUP_REMOVED lines=9> */
.L_x_71:
[----:B------:R-:W-:Y:S05]  /*39b0*/  BSYNC B1 ;  /* 0x0000000000017941 */ /* 0x000fea0003800000 */
.L_x_70:
        /* <DEDUP_REMOVED lines=9> */
.L_x_73:
[----:B------:R-:W-:Y:S05]  /*3a50*/  BSYNC B1 ;  /* 0x0000000000017941 */ /* 0x000fea0003800000 */
.L_x_72:
        /* <DEDUP_REMOVED lines=10> */
.L_x_75:
[----:B------:R-:W-:Y:S05]  /*3b00*/  BSYNC B1 ;  /* 0x0000000000017941 */ /* 0x000fea0003800000 */
.L_x_74:
        /* <DEDUP_REMOVED lines=10> */
.L_x_77:
[----:B------:R-:W-:Y:S05]  /*3bb0*/  BSYNC B1 ;  /* 0x0000000000017941 */ /* 0x000fea0003800000 */
.L_x_76:
        /* <DEDUP_REMOVED lines=9> */
.L_x_79:
[----:B------:R-:W-:Y:S05]  /*3c50*/  BSYNC B1 ;  /* 0x0000000000017941 */ /* 0x000fea0003800000 */
.L_x_78:
        /* <DEDUP_REMOVED lines=9> */
.L_x_81:
[----:B------:R-:W-:Y:S05]  /*3cf0*/  BSYNC B1 ;  /* 0x0000000000017941 */ /* 0x000fea0003800000 */
.L_x_80:
        /* <DEDUP_REMOVED lines=10> */
.L_x_83:
[----:B------:R-:W-:Y:S05]  /*3da0*/  BSYNC B1 ;  /* 0x0000000000017941 */ /* 0x000fea0003800000 */
.L_x_82:
[----:B-----5:R-:W-:Y:S01]  /*3db0*/  LOP3.LUT R7, R24, 0xffffe000, RZ, 0xc0, !PT ;  /* 0xffffe00018077812 */ /* 0x020fe200078ec0ff */
[----:B------:R-:W-:Y:S01]  /*3dc0*/  BSSY B1, `(.L_x_84) ;  /* 0x000000b000017945 */ /* 0x000fe20003800000 */
[----:B------:R-:W-:Y:S01]  /*3dd0*/  ISETP.GT.AND P1, PT, R6, 0x39, PT ;  /* 0x000000390600780c */ /* 0x000fe20003f24270 */
[----:B------:R-:W-:Y:S02]  /*3de0*/  @P2 IMAD.MOV.U32 R6, RZ, RZ, R8 ;  /* 0x000000ffff062224 */ /* 0x000fe400078e0008 */
[----:B------:R-:W-:Y:S01]  /*3df0*/  FMUL R7, R7, R56 ;  /* 0x0000003807077220 */ /* 0x000fe20000400000 */
[----:B------:R-:W-:-:S03]  /*3e00*/  ISETP.GT.AND P3, PT, R3, RZ, P1 ;  /* 0x000000ff0300720c */ /* 0x000fc60000f64270 */
[----:B------:R-:W-:Y:S01]  /*3e10*/  FFMA R15, R52, R19, R7 ;  /* 0x00000013340f7223 */ /* 0x000fe20000000007 */
[----:B------:R-:W-:-:S04]  /*3e20*/  @P2 IMAD.MOV.U32 R7, RZ, RZ, R9 ;  /* 0x000000ffff072224 */ /* 0x000fc800078e0009 */
[----:B------:R-:W-:-:S05]  /*3e30*/  F2FP.TF32.F32.PACK_B R15, R15 ;  /* 0x0000000fff0f723e */ /* 0x000fca00024050ff */
[----:B------:R0:W-:Y:S01]  /*3e40*/  @P2 STG.E desc[UR40][R6.64+0xe0], R15 ;  /* 0x0000e00f06002986 */ /* 0x0001e2000c101928 */
[----:B------:R-:W-:Y:S05]  /*3e50*/  @!P3 BRA `(.L_x_85) ;  /* 0x000000000004b947 */ /* 0x000fea0003800000 */
[----:B------:R0:W5:Y:S02]  /*3e60*/  LDG.E.LTC128B R24, desc[UR40][R4.64+0xe4] ;  /* 0x0000e42804187981 */ /* 0x000164000c1e1920 */
.L_x_85:
[----:B------:R-:W-:Y:S05]  /*3e70*/  BSYNC B1 ;  /* 0x0000000000017941 */ /* 0x000fea0003800000 */
.L_x_84:
[----:B01---5:R-:W-:Y:S01]  /*3e80*/  LOP3.LUT R5, R24, 0xffffe000, RZ, 0xc0, !PT ;  /* 0xffffe00018057812 */ /* 0x023fe200078ec0ff */
        /* <DEDUP_REMOVED lines=8> */
.L_x_87:
[----:B------:R-:W-:Y:S05]  /*3f10*/  BSYNC B1 ;  /* 0x0000000000017941 */ /* 0x000fea0003800000 */
.L_x_86:
[----:B-----5:R-:W-:Y:S01]  /*3f20*/  LOP3.LUT R5, R24, 0xffffe000, RZ, 0xc0, !PT ;  /* 0xffffe00018057812 */ /* 0x020fe200078ec0ff */
[----:B------:R-:W-:Y:S01]  /*3f30*/  @P0 IMAD.MOV.U32 R4, RZ, RZ, R12 ;  /* 0x000000ffff040224 */ /* 0x000fe200078e000c */
[----:B------:R-:W-:Y:S01]  /*3f40*/  ISETP.GT.AND P1, PT, R3, 0x8, P1 ;  /* 0x000000080300780c */ /* 0x000fe20000f24270 */
[----:B------:R-:W-:Y:S02]  /*3f50*/  BSSY B1, `(.L_x_88) ;  /* 0x0000008000017945 */ /* 0x000fe40003800000 */
[----:B------:R-:W-:-:S04]  /*3f60*/  FMUL R5, R5, R56 ;  /* 0x0000003805057220 */ /* 0x000fc80000400000 */
[----:B------:R-:W-:Y:S01]  /*3f70*/  FFMA R7, R54, R19, R5 ;  /* 0x0000001336077223 */ /* 0x000fe20000000005 */
[----:B------:R-:W-:-:S04]  /*3f80*/  @P0 IMAD.MOV.U32 R5, RZ, RZ, R13 ;  /* 0x000000ffff050224 */ /* 0x000fc800078e000d */
[----:B------:R-:W-:-:S05]  /*3f90*/  F2FP.TF32.F32.PACK_B R7, R7 ;  /* 0x00000007ff07723e */ /* 0x000fca00024050ff */
[----:B------:R0:W-:Y:S01]  /*3fa0*/  @P0 STG.E desc[UR40][R4.64+0xe0], R7 ;  /* 0x0000e00704000986 */ /* 0x0001e2000c101928 */
[----:B------:R-:W-:Y:S05]  /*3fb0*/  @!P1 BRA `(.L_x_89) ;  /* 0x0000000000049947 */ /* 0x000fea0003800000 */
[----:B------:R0:W5:Y:S02]  /*3fc0*/  LDG.E.LTC128B R24, desc[UR40][R10.64+0xe4] ;  /* 0x0000e4280a187981 */ /* 0x000164000c1e1920 */
.L_x_89:
[----:B------:R-:W-:Y:S05]  /*3fd0*/  BSYNC B1 ;  /* 0x0000000000017941 */ /* 0x000fea0003800000 */
.L_x_88:
[----:B------:R-:W-:Y:S05]  /*3fe0*/  @!P1 BRA `(.L_x_90) ;  /* 0x0000000800909947 */ /* 0x000fea0003800000 */
[----:B-----5:R-:W-:-:S05]  /*3ff0*/  LOP3.LUT R3, R24, 0xffffe000, RZ, 0xc0, !PT ;  /* 0xffffe00018037812 */ /* 0x020fca00078ec0ff */
[----:B0-----:R-:W-:-:S04]  /*4000*/  FMUL R4, R3, R56 ;  /* 0x0000003803047220 */ /* 0x001fc80000400000 */
[----:B------:R-:W-:-:S05]  /*4010*/  FFMA R55, R55, R19, R4 ;  /* 0x0000001337377223 */ /* 0x000fca0000000004 */
[----:B------:R-:W-:-:S05]  /*4020*/  F2FP.TF32.F32.PACK_B R55, R55 ;  /* 0x00000037ff37723e */ /* 0x000fca00024050ff */
[----:B------:R0:W-:Y:S01]  /*4030*/  STG.E desc[UR40][R12.64+0xe4], R55 ;  /* 0x0000e4370c007986 */ /* 0x0001e2000c101928 */
[----:B------:R-:W-:Y:S05]  /*4040*/  BRA `(.L_x_90) ;  /* 0x0000000800787947 */ /* 0x000fea0003800000 */
.L_x_29:
[----:B------:R-:W-:Y:S01]  /*4050*/  ISETP.GT.AND P4, PT, R6, 0x1, PT ;  /* 0x000000010600780c */ /* 0x000fe20003f84270 */
[----:B------:R-:W-:Y:S01]  /*4060*/  ULDC.64 UR4, c[0x0][0x5c0] ;  /* 0x0001700000047ab9 */ /* 0x000fe20000000a00 */
[-C--:B------:R-:W-:Y:S01]  /*4070*/  FMUL R7, R24, R19.reuse ;  /* 0x0000001318077220 */ /* 0x080fe20000400000 */
[----:B------:R-:W-:Y:S01]  /*4080*/  LEA R4, P3, R70, UR4, 0x2 ;  /* 0x0000000446047c11 */ /* 0x000fe2000f8610ff */
[-C--:B------:R-:W-:Y:S01]  /*4090*/  FMUL R25, R25, R19.reuse ;  /* 0x0000001319197220 */ /* 0x080fe20000400000 */
[----:B------:R-:W-:Y:S01]  /*40a0*/  ISETP.GT.AND P1, PT, R3, RZ, P4 ;  /* 0x000000ff0300720c */ /* 0x000fe20002724270 */
[-C--:B------:R-:W-:Y:S01]  /*40b0*/  FMUL R11, R26, R19.reuse ;  /* 0x000000131a0b7220 */ /* 0x080fe20000400000 */
[----:B------:R-:W-:Y:S01]  /*40c0*/  LEA.HI.X R5, R70, UR5, R81, 0x2, P3 ;  /* 0x0000000546057c11 */ /* 0x000fe200098f1451 */
[----:B------:R-:W-:Y:S01]  /*40d0*/  FMUL R27, R27, R19 ;  /* 0x000000131b1b7220 */ /* 0x000fe20000400000 */
[----:B------:R-:W-:Y:S01]  /*40e0*/  F2FP.TF32.F32.PACK_B R7, R7 ;  /* 0x00000007ff07723e */ /* 0x000fe200024050ff */
[----:B------:R-:W-:Y:S01]  /*40f0*/  FMUL R29, R29, R19 ;  /* 0x000000131d1d7220 */ /* 0x000fe20000400000 */
[----:B------:R-:W-:Y:S01]  /*4100*/  F2FP.TF32.F32.PACK_B R25, R25 ;  /* 0x00000019ff19723e */ /* 0x000fe200024050ff */
[-C--:B------:R-:W-:Y:S01]  /*4110*/  FMUL R31, R31, R19.reuse ;  /* 0x000000131f1f7220 */ /* 0x080fe20000400000 */
[C---:B------:R-:W-:Y:S01]  /*4120*/  SHF.L.U64.HI R9, R57.reuse, 0x2, R58 ;  /* 0x0000000239097819 */ /* 0x040fe2000001023a */
[----:B------:R0:W-:Y:S01]  /*4130*/  @P2 STG.E desc[UR40][R4.64], R7 ;  /* 0x0000000704002986 */ /* 0x0001e2000c101928 */
[----:B------:R-:W-:Y:S01]  /*4140*/  LEA R8, P3, R57, R4, 0x2 ;  /* 0x0000000439087211 */ /* 0x000fe200078610ff */
[-C--:B------:R-:W-:Y:S01]  /*4150*/  FMUL R13, R32, R19.reuse ;  /* 0x00000013200d7220 */ /* 0x080fe20000400000 */
[C---:B------:R-:W-:Y:S01]  /*4160*/  ISETP.GT.AND P2, PT, R6.reuse, 0x8, PT ;  /* 0x000000080600780c */ /* 0x040fe20003f44270 */
[----:B------:R-:W-:Y:S01]  /*4170*/  @P1 STG.E desc[UR40][R4.64+0x4], R25 ;  /* 0x0000041904001986 */ /* 0x000fe2000c101928 */
[----:B------:R-:W-:Y:S01]  /*4180*/  ISETP.GT.AND P1, PT, R6, 0x9, PT ;  /* 0x000000090600780c */ /* 0x000fe20003f24270 */
[----:B------:R-:W-:Y:S01]  /*4190*/  IMAD.X R9, R9, 0x1, R5, P3 ;  /* 0x0000000109097824 */ /* 0x000fe200018e0605 */
[----:B------:R-:W-:Y:S01]  /*41a0*/  ISETP.GT.AND P0, PT, R3, 0x8, P0 ;  /* 0x000000080300780c */ /* 0x000fe20000704270 */
[-C--:B------:R-:W-:Y:S01]  /*41b0*/  FMUL R33, R33, R19.reuse ;  /* 0x0000001321217220 */ /* 0x080fe20000400000 */
[----:B------:R-:W-:Y:S01]  /*41c0*/  ISETP.GT.AND P4, PT, R3, 0x8, P4 ;  /* 0x000000080300780c */ /* 0x000fe20002784270 */
[-C--:B------:R-:W-:Y:S01]  /*41d0*/  FMUL R35, R35, R19.reuse ;  /* 0x0000001323237220 */ /* 0x080fe20000400000 */
[C---:B------:R-:W-:Y:S01]  /*41e0*/  ISETP.GT.AND P5, PT, R3.reuse, RZ, P2 ;  /* 0x000000ff0300720c */ /* 0x040fe200017a4270 */
[-C--:B0-----:R-:W-:Y:S01]  /*41f0*/  FMUL R7, R28, R19.reuse ;  /* 0x000000131c077220 */ /* 0x081fe20000400000 */
[----:B------:R-:W-:Y:S01]  /*4200*/  ISETP.GT.AND P3, PT, R3, RZ, P1 ;  /* 0x000000ff0300720c */ /* 0x000fe20000f64270 */
[----:B------:R-:W-:Y:S01]  /*4210*/  FMUL R37, R37, R19 ;  /* 0x0000001325257220 */ /* 0x000fe20000400000 */
[----:B------:R-:W-:Y:S01]  /*4220*/  F2FP.TF32.F32.PACK_B R11, R11 ;  /* 0x0000000bff0b723e */ /* 0x000fe200024050ff */
[----:B------:R-:W-:Y:S01]  /*4230*/  FMUL R39, R39, R19 ;  /* 0x0000001327277220 */ /* 0x000fe20000400000 */
[----:B------:R-:W-:Y:S01]  /*4240*/  F2FP.TF32.F32.PACK_B R27, R27 ;  /* 0x0000001bff1b723e */ /* 0x000fe200024050ff */
[----:B------:R-:W-:Y:S01]  /*4250*/  FMUL R41, R41, R19 ;  /* 0x0000001329297220 */ /* 0x000fe20000400000 */
[----:B------:R-:W-:Y:S01]  /*4260*/  F2FP.TF32.F32.PACK_B R7, R7 ;  /* 0x00000007ff07723e */ /* 0x000fe200024050ff */
[----:B------:R0:W-:Y:S01]  /*4270*/  @P0 STG.E desc[UR40][R8.64], R11 ;  /* 0x0000000b08000986 */ /* 0x0001e2000c101928 */
[----:B------:R-:W-:Y:S01]  /*4280*/  F2FP.TF32.F32.PACK_B R29, R29 ;  /* 0x0000001dff1d723e */ /* 0x000fe200024050ff */
[-C--:B------:R-:W-:Y:S01]  /*4290*/  FMUL R43, R43, R19.reuse ;  /* 0x000000132b2b7220 */ /* 0x080fe20000400000 */
[C---:B------:R-:W-:Y:S01]  /*42a0*/  ISETP.GT.AND P0, PT, R6.reuse, 0x10, PT ;  /* 0x000000100600780c */ /* 0x040fe20003f04270 */
[----:B------:R-:W-:Y:S01]  /*42b0*/  @P4 STG.E desc[UR40][R8.64+0x4], R27 ;  /* 0x0000041b08004986 */ /* 0x000fe2000c101928 */
[----:B------:R-:W-:Y:S01]  /*42c0*/  ISETP.GT.AND P2, PT, R3, 0x8, P2 ;  /* 0x000000080300780c */ /* 0x000fe20001744270 */
[-C--:B------:R-:W-:Y:S01]  /*42d0*/  FMUL R45, R45, R19.reuse ;  /* 0x000000132d2d7220 */ /* 0x080fe20000400000 */
[C---:B------:R-:W-:Y:S01]  /*42e0*/  ISETP.GT.AND P1, PT, R3.reuse, 0x8, P1 ;  /* 0x000000080300780c */ /* 0x040fe20000f24270 */
[----:B------:R1:W-:Y:S01]  /*42f0*/  @P5 STG.E desc[UR40][R4.64+0x20], R7 ;  /* 0x0000200704005986 */ /* 0x0003e2000c101928 */
[----:B------:R-:W-:Y:S01]  /*4300*/  ISETP.GT.AND P5, PT, R3, RZ, P0 ;  /* 0x000000ff0300720c */ /* 0x000fe200007a4270 */
[----:B------:R-:W-:Y:S01]  /*4310*/  FMUL R47, R47, R19 ;  /* 0x000000132f2f7220 */ /* 0x000fe20000400000 */
[----:B------:R-:W-:Y:S01]  /*4320*/  F2FP.TF32.F32.PACK_B R31, R31 ;  /* 0x0000001fff1f723e */ /* 0x000fe200024050ff */
[----:B------:R-:W-:Y:S01]  /*4330*/  @P3 STG.E desc[UR40][R4.64+0x24], R29 ;  /* 0x0000241d04003986 */ /* 0x000fe2000c101928 */
[----:B------:R-:W-:Y:S01]  /*4340*/  ISETP.GT.AND P3, PT, R6, 0x11, PT ;  /* 0x000000110600780c */ /* 0x000fe20003f64270 */
[----:B0-----:R-:W-:Y:S01]  /*4350*/  FMUL R11, R30, R19 ;  /* 0x000000131e0b7220 */ /* 0x001fe20000400000 */
[----:B------:R-:W-:Y:S01]  /*4360*/  F2FP.TF32.F32.PACK_B R13, R13 ;  /* 0x0000000dff0d723e */ /* 0x000fe200024050ff */
[-C--:B------:R-:W-:Y:S01]  /*4370*/  FMUL R49, R49, R19.reuse ;  /* 0x0000001331317220 */ /* 0x080fe20000400000 */
[----:B------:R-:W-:Y:S01]  /*4380*/  ISETP.GT.AND P4, PT, R3, RZ, P3 ;  /* 0x000000ff0300720c */ /* 0x000fe20001f84270 */
[----:B------:R-:W-:Y:S01]  /*4390*/  FMUL R15, R50, R19 ;  /* 0x00000013320f7220 */ /* 0x000fe20000400000 */
[----:B------:R-:W-:Y:S01]  /*43a0*/  F2FP.TF32.F32.PACK_B R11, R11 ;  /* 0x0000000bff0b723e */ /* 0x000fe200024050ff */
[----:B-1----:R-:W-:Y:S01]  /*43b0*/  FMUL R7, R34, R19 ;  /* 0x0000001322077220 */ /* 0x002fe20000400000 */
[----:B------:R-:W-:Y:S01]  /*43c0*/  F2FP.TF32.F32.PACK_B R33, R33 ;  /* 0x00000021ff21723e */ /* 0x000fe200024050ff */
[-C--:B------:R-:W-:Y:S01]  /*43d0*/  FMUL R51, R51, R19.reuse ;  /* 0x0000001333337220 */ /* 0x080fe20000400000 */
[----:B------:R-:W-:Y:S01]  /*43e0*/  ISETP.GT.AND P0, PT, R3, 0x8, P0 ;  /* 0x000000080300780c */ /* 0x000fe20000704270 */
[----:B------:R0:W-:Y:S01]  /*43f0*/  @P2 STG.E desc[UR40][R8.64+0x20], R11 ;  /* 0x0000200b08002986 */ /* 0x0001e2000c101928 */
[----:B------:R-:W-:Y:S01]  /*4400*/  ISETP.GT.AND P2, PT, R6, 0x19, PT ;  /* 0x000000190600780c */ /* 0x000fe20003f44270 */
[----:B------:R-:W-:Y:S01]  /*4410*/  FMUL R21, R52, R19 ;  /* 0x0000001334157220 */ /* 0x000fe20000400000 */
[----:B------:R-:W-:Y:S01]  /*4420*/  F2FP.TF32.F32.PACK_B R7, R7 ;  /* 0x00000007ff07723e */ /* 0x000fe200024050ff */
[----:B------:R-:W-:Y:S01]  /*4430*/  @P1 STG.E desc[UR40][R8.64+0x24], R31 ;  /* 0x0000241f08001986 */ /* 0x000fe2000c101928 */
[----:B------:R-:W-:Y:S01]  /*4440*/  ISETP.GT.AND P1, PT, R6, 0x18, PT ;  /* 0x000000180600780c */ /* 0x000fe20003f24270 */
[----:B------:R-:W-:Y:S01]  /*4450*/  FMUL R53, R53, R19 ;  /* 0x0000001335357220 */ /* 0x000fe20000400000 */
[----:B------:R-:W-:Y:S01]  /*4460*/  F2FP.TF32.F32.PACK_B R35, R35 ;  /* 0x00000023ff23723e */ /* 0x000fe200024050ff */
[----:B------:R1:W-:Y:S01]  /*4470*/  @P5 STG.E desc[UR40][R4.64+0x40], R13 ;  /* 0x0000400d04005986 */ /* 0x0003e2000c101928 */
[----:B------:R-:W-:Y:S01]  /*4480*/  ISETP.GT.AND P5, PT, R3, RZ, P1 ;  /* 0x000000ff0300720c */ /* 0x000fe20000fa4270 */
[----:B------:R-:W-:Y:S01]  /*4490*/  FMUL R55, R55, R19 ;  /* 0x0000001337377220 */ /* 0x000fe20000400000 */
[----:B------:R-:W-:Y:S01]  /*44a0*/  F2FP.TF32.F32.PACK_B R37, R37 ;  /* 0x00000025ff25723e */ /* 0x000fe200024050ff */
[----:B------:R-:W-:Y:S01]  /*44b0*/  @P4 STG.E desc[UR40][R4.64+0x44], R33 ;  /* 0x0000442104004986 */ /* 0x000fe2000c101928 */
[C---:B------:R-:W-:Y:S01]  /*44c0*/  ISETP.GT.AND P4, PT, R3.reuse, 0x8, P3 ;  /* 0x000000080300780c */ /* 0x040fe20001f84270 */
[----:B0-----:R-:W-:Y:S01]  /*44d0*/  FMUL R11, R36, R19 ;  /* 0x00000013240b7220 */ /* 0x001fe20000400000 */
[----:B------:R-:W-:Y:S01]  /*44e0*/  ISETP.GT.AND P3, PT, R3, RZ, P2 ;  /* 0x000000ff0300720c */ /* 0x000fe20001764270 */
[----:B------:R0:W-:Y:S01]  /*44f0*/  @P0 STG.E desc[UR40][R8.64+0x40], R7 ;  /* 0x0000400708000986 */ /* 0x0001e2000c101928 */
[----:B------:R-:W-:-:S02]  /*4500*/  ISETP.GT.AND P0, PT, R6, 0x20, PT ;  /* 0x000000200600780c */ /* 0x000fc40003f04270 */
[----:B------:R-:W-:Y:S01]  /*4510*/  F2FP.TF32.F32.PACK_B R11, R11 ;  /* 0x0000000bff0b723e */ /* 0x000fe200024050ff */
[----:B-1----:R-:W-:Y:S01]  /*4520*/  FMUL R13, R40, R19 ;  /* 0x00000013280d7220 */ /* 0x002fe20000400000 */
[C---:B------:R-:W-:Y:S02]  /*4530*/  ISETP.GT.AND P1, PT, R3.reuse, 0x8, P1 ;  /* 0x000000080300780c */ /* 0x040fe40000f24270 */
[----:B------:R-:W-:Y:S02]  /*4540*/  F2FP.TF32.F32.PACK_B R39, R39 ;  /* 0x00000027ff27723e */ /* 0x000fe400024050ff */
[----:B------:R-:W-:Y:S01]  /*4550*/  F2FP.TF32.F32.PACK_B R13, R13 ;  /* 0x0000000dff0d723e */ /* 0x000fe200024050ff */
[----:B------:R-:W-:Y:S01]  /*4560*/  @P4 STG.E desc[UR40][R8.64+0x44], R35 ;  /* 0x0000442308004986 */ /* 0x000fe2000c101928 */
[C---:B------:R-:W-:Y:S01]  /*4570*/  ISETP.GT.AND P4, PT, R3.reuse, 0x8, P2 ;  /* 0x000000080300780c */ /* 0x040fe20001784270 */
[----:B0-----:R-:W-:Y:S01]  /*4580*/  FMUL R7, R38, R19 ;  /* 0x0000001326077220 */ /* 0x001fe20000400000 */
[----:B------:R-:W-:Y:S01]  /*4590*/  ISETP.GT.AND P2, PT, R6, 0x21, PT ;  /* 0x000000210600780c */ /* 0x000fe20003f44270 */
[----:B------:R0:W-:Y:S01]  /*45a0*/  @P5 STG.E desc[UR40][R4.64+0x60], R11 ;  /* 0x0000600b04005986 */ /* 0x0001e2000c101928 */
[----:B------:R-:W-:-:S02]  /*45b0*/  ISETP.GT.AND P5, PT, R3, RZ, P0 ;  /* 0x000000ff0300720c */ /* 0x000fc400007a4270 */
[----:B------:R-:W-:Y:S01]  /*45c0*/  F2FP.TF32.F32.PACK_B R7, R7 ;  /* 0x00000007ff07723e */ /* 0x000fe200024050ff */
[----:B------:R-:W-:Y:S01]  /*45d0*/  @P3 STG.E desc[UR40][R4.64+0x64], R37 ;  /* 0x0000642504003986 */ /* 0x000fe2000c101928 */
[C---:B------:R-:W-:Y:S02]  /*45e0*/  ISETP.GT.AND P3, PT, R3.reuse, RZ, P2 ;  /* 0x000000ff0300720c */ /* 0x040fe40001764270 */
[----:B------:R-:W-:Y:S01]  /*45f0*/  F2FP.TF32.F32.PACK_B R41, R41 ;  /* 0x00000029ff29723e */ /* 0x000fe200024050ff */
[----:B------:R1:W-:Y:S01]  /*4600*/  @P1 STG.E desc[UR40][R8.64+0x60], R7 ;  /* 0x0000600708001986 */ /* 0x0003e2000c101928 */
[----:B------:R-:W-:Y:S02]  /*4610*/  ISETP.GT.AND P0, PT, R3, 0x8, P0 ;  /* 0x000000080300780c */ /* 0x000fe40000704270 */
[----:B------:R-:W-:Y:S01]  /*4620*/  F2FP.TF32.F32.PACK_B R43, R43 ;  /* 0x0000002bff2b723e */ /* 0x000fe200024050ff */
[----:B------:R-:W-:Y:S01]  /*4630*/  @P4 STG.E desc[UR40][R8.64+0x64], R39 ;  /* 0x0000642708004986 */ /* 0x000fe2000c101928 */
[----:B------:R-:W-:Y:S01]  /*4640*/  ISETP.GT.AND P4, PT, R6, 0x28, PT ;  /* 0x000000280600780c */ /* 0x000fe20003f84270 */
[----:B0-----:R-:W-:Y:S01]  /*4650*/  FMUL R11, R44, R19 ;  /* 0x000000132c0b7220 */ /* 0x001fe20000400000 */
[----:B------:R-:W-:Y:S01]  /*4660*/  F2FP.TF32.F32.PACK_B R45, R45 ;  /* 0x0000002dff2d723e */ /* 0x000fe200024050ff */
[----:B------:R0:W-:Y:S01]  /*4670*/  @P5 STG.E desc[UR40][R4.64+0x80], R13 ;  /* 0x0000800d04005986 */ /* 0x0001e2000c101928 */
[----:B------:R-:W-:-:S02]  /*4680*/  ISETP.GT.AND P5, PT, R6, 0x29, PT ;  /* 0x000000290600780c */ /* 0x000fc40003fa4270 */
[----:B------:R-:W-:Y:S01]  /*4690*/  F2FP.TF32.F32.PACK_B R11, R11 ;  /* 0x0000000bff0b723e */ /* 0x000fe200024050ff */
[----:B------:R-:W-:Y:S01]  /*46a0*/  @P3 STG.E desc[UR40][R4.64+0x84], R41 ;  /* 0x0000842904003986 */ /* 0x000fe2000c101928 */
[C---:B------:R-:W-:Y:S01]  /*46b0*/  ISETP.GT.AND P3, PT, R3.reuse, 0x8, P2 ;  /* 0x000000080300780c */ /* 0x040fe20001764270 */
[-C--:B-1----:R-:W-:Y:S01]  /*46c0*/  FMUL R7, R42, R19.reuse ;  /* 0x000000132a077220 */ /* 0x082fe20000400000 */
[C---:B------:R-:W-:Y:S02]  /*46d0*/  ISETP.GT.AND P2, PT, R3.reuse, RZ, P4 ;  /* 0x000000ff0300720c */ /* 0x040fe40002744270 */
[C---:B------:R-:W-:Y:S02]  /*46e0*/  ISETP.GT.AND P1, PT, R3.reuse, RZ, P5 ;  /* 0x000000ff0300720c */ /* 0x040fe40002f24270 */
[----:B------:R-:W-:Y:S01]  /*46f0*/  ISETP.GT.AND P4, PT, R3, 0x8, P4 ;  /* 0x000000080300780c */ /* 0x000fe20002784270 */
[----:B0-----:R-:W-:Y:S01]  /*4700*/  FMUL R13, R46, R19 ;  /* 0x000000132e0d7220 */ /* 0x001fe20000400000 */
[----:B------:R-:W-:-:S02]  /*4710*/  F2FP.TF32.F32.PACK_B R7, R7 ;  /* 0x00000007ff07723e */ /* 0x000fc400024050ff */
[----:B------:R-:W-:Y:S02]  /*4720*/  ISETP.GT.AND P5, PT, R3, 0x8, P5 ;  /* 0x000000080300780c */ /* 0x000fe40002fa4270 */
[----:B------:R-:W-:Y:S01]  /*4730*/  F2FP.TF32.F32.PACK_B R13, R13 ;  /* 0x0000000dff0d723e */ /* 0x000fe200024050ff */
[----:B------:R0:W-:Y:S01]  /*4740*/  @P0 STG.E desc[UR40][R8.64+0x80], R7 ;  /* 0x0000800708000986 */ /* 0x0001e2000c101928 */
[C---:B------:R-:W-:Y:S02]  /*4750*/  ISETP.GT.AND P0, PT, R6.reuse, 0x39, PT ;  /* 0x000000390600780c */ /* 0x040fe40003f04270 */
[----:B------:R-:W-:Y:S01]  /*4760*/  F2FP.TF32.F32.PACK_B R47, R47 ;  /* 0x0000002fff2f723e */ /* 0x000fe200024050ff */
[----:B------:R-:W-:Y:S01]  /*4770*/  @P3 STG.E desc[UR40][R8.64+0x84], R43 ;  /* 0x0000842b08003986 */ /* 0x000fe2000c101928 */
[C---:B------:R-:W-:Y:S02]  /*4780*/  ISETP.GT.AND P3, PT, R6.reuse, 0x30, PT ;  /* 0x000000300600780c */ /* 0x040fe40003f64270 */
[----:B------:R-:W-:Y:S01]  /*4790*/  F2FP.TF32.F32.PACK_B R49, R49 ;  /* 0x00000031ff31723e */ /* 0x000fe200024050ff */
[----:B------:R1:W-:Y:S01]  /*47a0*/  @P2 STG.E desc[UR40][R4.64+0xa0], R11 ;  /* 0x0000a00b04002986 */ /* 0x0003e2000c101928 */
[----:B------:R-:W-:-:S02]  /*47b0*/  ISETP.GT.AND P2, PT, R6, 0x31, PT ;  /* 0x000000310600780c */ /* 0x000fc40003f44270 */
[----:B------:R-:W-:Y:S01]  /*47c0*/  F2FP.TF32.F32.PACK_B R15, R15 ;  /* 0x0000000fff0f723e */ /* 0x000fe200024050ff */
[----:B------:R-:W-:Y:S01]  /*47d0*/  @P1 STG.E desc[UR40][R4.64+0xa4], R45 ;  /* 0x0000a42d04001986 */ /* 0x000fe2000c101928 */
[----:B------:R-:W-:Y:S01]  /*47e0*/  ISETP.GT.AND P1, PT, R6, 0x38, PT ;  /* 0x000000380600780c */ /* 0x000fe20003f24270 */
[----:B------:R-:W-:Y:S01]  /*47f0*/  @P4 IMAD.MOV.U32 R6, RZ, RZ, R8 ;  /* 0x000000ffff064224 */ /* 0x000fe200078e0008 */
[----:B------:R-:W-:Y:S01]  /*4800*/  F2FP.TF32.F32.PACK_B R51, R51 ;  /* 0x00000033ff33723e */ /* 0x000fe200024050ff */
[----:B0-----:R-:W-:Y:S01]  /*4810*/  @P4 IMAD.MOV.U32 R7, RZ, RZ, R9 ;  /* 0x000000ffff074224 */ /* 0x001fe200078e0009 */
[----:B------:R-:W-:Y:S02]  /*4820*/  F2FP.TF32.F32.PACK_B R21, R21 ;  /* 0x00000015ff15723e */ /* 0x000fe400024050ff */
[----:B------:R-:W-:Y:S01]  /*4830*/  F2FP.TF32.F32.PACK_B R53, R53 ;  /* 0x00000035ff35723e */ /* 0x000fe200024050ff */
[----:B-1----:R-:W-:Y:S01]  /*4840*/  FMUL R11, R48, R19 ;  /* 0x00000013300b7220 */ /* 0x002fe20000400000 */
[----:B------:R0:W-:Y:S01]  /*4850*/  @P4 STG.E desc[UR40][R6.64+0xa0], R13 ;  /* 0x0000a00d06004986 */ /* 0x0001e2000c101928 */
[----:B------:R-:W-:-:S02]  /*4860*/  ISETP.GT.AND P4, PT, R3, RZ, P3 ;  /* 0x000000ff0300720c */ /* 0x000fc40001f84270 */
[----:B------:R-:W-:Y:S02]  /*4870*/  ISETP.GT.AND P3, PT, R3, 0x8, P3 ;  /* 0x000000080300780c */ /* 0x000fe40001f64270 */
[----:B------:R-:W-:Y:S02]  /*4880*/  F2FP.TF32.F32.PACK_B R11, R11 ;  /* 0x0000000bff0b723e */ /* 0x000fe400024050ff */
[----:B------:R-:W-:Y:S01]  /*4890*/  F2FP.TF32.F32.PACK_B R55, R55 ;  /* 0x00000037ff37723e */ /* 0x000fe200024050ff */
[----:B0-----:R-:W-:Y:S02]  /*48a0*/  @P5 IMAD.MOV.U32 R6, RZ, RZ, R8 ;  /* 0x000000ffff065224 */ /* 0x001fe400078e0008 */
[----:B------:R-:W-:Y:S01]  /*48b0*/  FMUL R13, R54, R19 ;  /* 0x00000013360d7220 */ /* 0x000fe20000400000 */
[----:B------:R-:W-:-:S04]  /*48c0*/  @P5 IMAD.MOV.U32 R7, RZ, RZ, R9 ;  /* 0x000000ffff075224 */ /* 0x000fc800078e0009 */
[----:B------:R-:W-:Y:S01]  /*48d0*/  F2FP.TF32.F32.PACK_B R13, R13 ;  /* 0x0000000dff0d723e */ /* 0x000fe200024050ff */
[----:B------:R0:W-:Y:S01]  /*48e0*/  @P5 STG.E desc[UR40][R6.64+0xa4], R47 ;  /* 0x0000a42f06005986 */ /* 0x0001e2000c101928 */
[C---:B------:R-:W-:Y:S02]  /*48f0*/  ISETP.GT.AND P5, PT, R3.reuse, RZ, P2 ;  /* 0x000000ff0300720c */ /* 0x040fe400017a4270 */
[C---:B------:R-:W-:Y:S01]  /*4900*/  ISETP.GT.AND P2, PT, R3.reuse, 0x8, P2 ;  /* 0x000000080300780c */ /* 0x040fe20001744270 */
[----:B------:R-:W-:Y:S01]  /*4910*/  @P4 STG.E desc[UR40][R4.64+0xc0], R11 ;  /* 0x0000c00b04004986 */ /* 0x000fe2000c101928 */
[C---:B------:R-:W-:Y:S02]  /*4920*/  ISETP.GT.AND P4, PT, R3.reuse, RZ, P1 ;  /* 0x000000ff0300720c */ /* 0x040fe40000f84270 */
[----:B------:R-:W-:Y:S01]  /*4930*/  ISETP.GT.AND P1, PT, R3, 0x8, P1 ;  /* 0x000000080300780c */ /* 0x000fe20000f24270 */
[----:B0-----:R-:W-:-:S06]  /*4940*/  @P3 IMAD.MOV.U32 R6, RZ, RZ, R8 ;  /* 0x000000ffff063224 */ /* 0x001fcc00078e0008 */
[----:B------:R-:W-:Y:S01]  /*4950*/  @P5 STG.E desc[UR40][R4.64+0xc4], R49 ;  /* 0x0000c43104005986 */ /* 0x000fe2000c101928 */
[C---:B------:R-:W-:Y:S01]  /*4960*/  ISETP.GT.AND P5, PT, R3.reuse, RZ, P0 ;  /* 0x000000ff0300720c */ /* 0x040fe200007a4270 */
[----:B------:R-:W-:Y:S01]  /*4970*/  @P3 IMAD.MOV.U32 R7, RZ, RZ, R9 ;  /* 0x000000ffff073224 */ /* 0x000fe200078e0009 */
[----:B------:R-:W-:-:S04]  /*4980*/  ISETP.GT.AND P0, PT, R3, 0x8, P0 ;  /* 0x000000080300780c */ /* 0x000fc80000704270 */
[----:B------:R0:W-:Y:S02]  /*4990*/  @P3 STG.E desc[UR40][R6.64+0xc0], R15 ;  /* 0x0000c00f06003986 */ /* 0x0001e4000c101928 */
[----:B0-----:R-:W-:Y:S02]  /*49a0*/  @P2 IMAD.MOV.U32 R6, RZ, RZ, R8 ;  /* 0x000000ffff062224 */ /* 0x001fe400078e0008 */
[----:B------:R-:W-:-:S05]  /*49b0*/  @P2 IMAD.MOV.U32 R7, RZ, RZ, R9 ;  /* 0x000000ffff072224 */ /* 0x000fca00078e0009 */
[----:B------:R-:W-:Y:S04]  /*49c0*/  @P2 STG.E desc[UR40][R6.64+0xc4], R51 ;  /* 0x0000c43306002986 */ /* 0x000fe8000c101928 */
[----:B------:R-:W-:Y:S04]  /*49d0*/  @P4 STG.E desc[UR40][R4.64+0xe0], R21 ;  /* 0x0000e01504004986 */ /* 0x000fe8000c101928 */
[----:B------:R0:W-:Y:S02]  /*49e0*/  @P5 STG.E desc[UR40][R4.64+0xe4], R53 ;  /* 0x0000e43504005986 */ /* 0x0001e4000c101928 */
[----:B0-----:R-:W-:-:S02]  /*49f0*/  @P1 IMAD.MOV.U32 R4, RZ, RZ, R8 ;  /* 0x000000ffff041224 */ /* 0x001fc400078e0008 */
[----:B------:R-:W-:-:S05]  /*4a00*/  @P1 IMAD.MOV.U32 R5, RZ, RZ, R9 ;  /* 0x000000ffff051224 */ /* 0x000fca00078e0009 */
[----:B------:R0:W-:Y:S04]  /*4a10*/  @P1 STG.E desc[UR40][R4.64+0xe0], R13 ;  /* 0x0000e00d04001986 */ /* 0x0001e8000c101928 */
[----:B------:R0:W-:Y:S02]  /*4a20*/  @P0 STG.E desc[UR40][R8.64+0xe4], R55 ;  /* 0x0000e43708000986 */ /* 0x0001e4000c101928 */
.L_x_90:
[----:B------:R-:W-:Y:S05]  /*4a30*/  BSYNC B0 ;  /* 0x0000000000007941 */ /* 0x000fea0003800000 */
.L_x_28:
[----:B------:R-:W-:Y:S01]  /*4a40*/  IADD3 R16, P0, R16, UR38, RZ ;  /* 0x0000002610107c10 */ /* 0x000fe2000ff1e0ff */
[----:B------:R-:W-:Y:S01]  /*4a50*/  ULDC.64 UR4, c[0x0][0x650] ;  /* 0x0001940000047ab9 */ /* 0x000fe20000000a00 */
[----:B------:R-:W-:Y:S01]  /*4a60*/  PRMT R3, RZ, 0x7610, R3 ;  /* 0x00007610ff037816 */ /* 0x000fe20000000003 */
[----:B------:R-:W-:Y:S01]  /*4a70*/  IMAD.MOV.U32 R68, RZ, RZ, -0x1 ;  /* 0xffffffffff447424 */ /* 0x000fe200078e00ff */
[----:B------:R-:W-:Y:S01]  /*4a80*/  IADD3.X R17, R17, UR37, RZ, P0, !PT ;  /* 0x0000002511117c10 */ /* 0x000fe200087fe4ff */
[----:B--2---:R-:W-:Y:S01]  /*4a90*/  IMAD.MOV.U32 R67, RZ, RZ, -0x1 ;  /* 0xffffffffff437424 */ /* 0x004fe200078e00ff */
[----:B------:R-:W-:-:S04]  /*4aa0*/  ISETP.GE.U32.AND P0, PT, R16, UR4, PT ;  /* 0x0000000410007c0c */ /* 0x000fc8000bf06070 */
[----:B------:R-:W-:-:S13]  /*4ab0*/  ISETP.GE.U32.AND.EX P0, PT, R17, UR5, PT, P0 ;  /* 0x0000000511007c0c */ /* 0x000fda000bf06100 */
[----:B------:R-:W-:Y:S05]  /*4ac0*/  @P0 BRA `(.L_x_91) ;  /* 0x00000004004c0947 */ /* 0x000fea0003800000 */
[----:B01-3--:R-:W0:Y:S01]  /*4ad0*/  LDC.64 R10, c[0x0][0x628] ;  /* 0x00018a00ff0a7b82 */ /* 0x00be220000000a00 */
[----:B----4-:R-:W1:Y:S01]  /*4ae0*/  S2R R12, SR_CTAID.X ;  /* 0x00000000000c7919 */ /* 0x010e620000002500 */
[----:B------:R-:W-:Y:S02]  /*4af0*/  IMAD.MOV.U32 R8, RZ, RZ, R16 ;  /* 0x000000ffff087224 */ /* 0x000fe400078e0010 */
[----:B------:R-:W-:Y:S01]  /*4b00*/  IMAD.MOV.U32 R9, RZ, RZ, R17 ;  /* 0x000000ffff097224 */ /* 0x000fe200078e0011 */
[----:B------:R-:W2:Y:S03]  /*4b10*/  S2R R20, SR_CTAID.Y ;  /* 0x0000000000147919 */ /* 0x000ea60000002600 */
[----:B------:R-:W3:Y:S08]  /*4b20*/  LDC R0, c[0x0][0x630] ;  /* 0x00018c00ff007b82 */ /* 0x000ef00000000800 */
[----:B------:R-:W4:Y:S01]  /*4b30*/  LDC.64 R14, c[0x0][0x620] ;  /* 0x00018800ff0e7b82 */ /* 0x000f220000000a00 */
[----:B0-----:R-:W-:-:S04]  /*4b40*/  ISETP.NE.U32.AND P0, PT, R10, RZ, PT ;  /* 0x000000ff0a00720c */ /* 0x001fc80003f05070 */
[----:B------:R-:W-:-:S13]  /*4b50*/  ISETP.NE.AND.EX P0, PT, R11, RZ, PT, P0 ;  /* 0x000000ff0b00720c */ /* 0x000fda0003f05300 */
[----:B-1234-:R-:W-:Y:S05]  /*4b60*/  @!P0 BRA `(.L_x_92) ;  /* 0x0000000000288947 */ /* 0x01efea0003800000 */
        /* <DEDUP_REMOVED lines=10> */
.L_x_92:
[-CC-:B------:R-:W-:Y:S01]  /*4c10*/  SHF.R.U64 R67, R8, R0.reuse, R9.reuse ;  /* 0x0000000008437219 */ /* 0x180fe20000001209 */
[----:B------:R-:W0:Y:S01]  /*4c20*/  LDC.64 R26, c[0x0][0x640] ;  /* 0x00019000ff1a7b82 */ /* 0x000e220000000a00 */
[----:B------:R-:W-:Y:S01]  /*4c30*/  SHF.R.U32.HI R0, RZ, R0, R9 ;  /* 0x00000000ff007219 */ /* 0x000fe20000011609 */
[----:B------:R-:W-:Y:S01]  /*4c40*/  ULDC UR4, c[0x0][0x150] ;  /* 0x0000540000047ab9 */ /* 0x000fe20000000800 */
[----:B------:R-:W-:Y:S02]  /*4c50*/  IADD3 R3, P0, RZ, -R67, RZ ;  /* 0x80000043ff037210 */ /* 0x000fe40007f1e0ff */
[----:B------:R-:W-:-:S03]  /*4c60*/  I2FP.F32.U32 R7, R12 ;  /* 0x0000000c00077245 */ /* 0x000fc60000201000 */
[----:B------:R-:W1:Y:S01]  /*4c70*/  LDC R6, c[0x0][0x618] ;  /* 0x00018600ff067b82 */ /* 0x000e620000000800 */
[----:B------:R-:W-:Y:S02]  /*4c80*/  IMAD.X R5, RZ, RZ, ~R0, P0 ;  /* 0x000000ffff057224 */ /* 0x000fe400000e0e00 */
[----:B------:R-:W-:Y:S01]  /*4c90*/  FMUL R7, R7, UR4 ;  /* 0x0000000407077c20 */ /* 0x000fe20008400000 */
[----:B------:R-:W-:Y:S01]  /*4ca0*/  ULDC UR4, c[0x0][0x154] ;  /* 0x0000550000047ab9 */ /* 0x000fe20000000800 */
[-C--:B------:R-:W-:Y:S02]  /*4cb0*/  IMAD R0, R5, R14.reuse, RZ ;  /* 0x0000000e05007224 */ /* 0x080fe400078e02ff */
[C---:B------:R-:W-:Y:S01]  /*4cc0*/  IMAD.WIDE.U32 R4, R3.reuse, R14, R16 ;  /* 0x0000000e03047225 */ /* 0x040fe200078e0010 */
[----:B------:R-:W2:Y:S01]  /*4cd0*/  LDC R8, c[0x0][0x608] ;  /* 0x00018200ff087b82 */ /* 0x000ea20000000800 */
[----:B------:R-:W3:Y:S02]  /*4ce0*/  F2I.U32.TRUNC.NTZ R7, R7 ;  /* 0x0000000700077305 */ /* 0x000ee4000020f000 */
[----:B------:R-:W-:Y:S01]  /*4cf0*/  IMAD R3, R3, R15, R0 ;  /* 0x0000000f03037224 */ /* 0x000fe200078e0200 */
[----:B------:R-:W-:-:S03]  /*4d00*/  I2FP.F32.U32 R0, R20 ;  /* 0x0000001400007245 */ /* 0x000fc60000201000 */
[----:B------:R-:W-:Y:S01]  /*4d10*/  IMAD.IADD R3, R5, 0x1, R3 ;  /* 0x0000000105037824 */ /* 0x000fe200078e0203 */
[----:B------:R-:W4:Y:S01]  /*4d20*/  LDC R11, c[0x0][0x658] ;  /* 0x00019600ff0b7b82 */ /* 0x000f220000000800 */
[----:B0-----:R-:W-:-:S04]  /*4d30*/  ISETP.NE.U32.AND P0, PT, R26, RZ, PT ;  /* 0x000000ff1a00720c */ /* 0x001fc80003f05070 */
[----:B------:R-:W-:-:S03]  /*4d40*/  ISETP.NE.AND.EX P0, PT, R27, RZ, PT, P0 ;  /* 0x000000ff1b00720c */ /* 0x000fc60003f05300 */
[----:B------:R-:W0:Y:S01]  /*4d50*/  LDC R9, c[0x0][0x144] ;  /* 0x00005100ff097b82 */ /* 0x000e220000000800 */
[-C--:B-1----:R-:W-:Y:S01]  /*4d60*/  SHF.R.U64 R10, R4, R6.reuse, R3 ;  /* 0x00000006040a7219 */ /* 0x082fe20000001203 */
[----:B---3--:R-:W-:Y:S01]  /*4d70*/  IMAD.MOV R7, RZ, RZ, -R7 ;  /* 0x000000ffff077224 */ /* 0x008fe200078e0a07 */
[----:B------:R-:W-:Y:S01]  /*4d80*/  SHF.R.U32.HI R3, RZ, R6, R3 ;  /* 0x00000006ff037219 */ /* 0x000fe20000011603 */
[----:B------:R-:W-:-:S04]  /*4d90*/  FMUL R6, R0, UR4 ;  /* 0x0000000400067c20 */ /* 0x000fc80008400000 */
[----:B------:R-:W1:Y:S01]  /*4da0*/  LDC R21, c[0x0][0x148] ;  /* 0x00005200ff157b82 */ /* 0x000e620000000800 */
[----:B------:R3:W0:Y:S01]  /*4db0*/  F2I.U32.TRUNC.NTZ R14, R6 ;  /* 0x00000006000e7305 */ /* 0x000622000020f000 */
[-CC-:B--2---:R-:W-:Y:S02]  /*4dc0*/  SHF.R.U64 R13, R10, R8.reuse, R3.reuse ;  /* 0x000000080a0d7219 */ /* 0x184fe40000001203 */
[----:B------:R-:W-:-:S04]  /*4dd0*/  SHF.R.U32.HI R0, RZ, R8, R3 ;  /* 0x00000008ff007219 */ /* 0x000fc80000011603 */
[----:B-----5:R-:W2:Y:S01]  /*4de0*/  LDC R24, c[0x0][0x648] ;  /* 0x00019200ff187b82 */ /* 0x020ea20000000800 */
[-CC-:B----4-:R-:W-:Y:S02]  /*4df0*/  SHF.R.U64 R15, R13, R11.reuse, R0.reuse ;  /* 0x0000000b0d0f7219 */ /* 0x190fe40000001200 */
[----:B------:R-:W-:-:S03]  /*4e00*/  SHF.R.U32.HI R5, RZ, R11, R0 ;  /* 0x0000000bff057219 */ /* 0x000fc60000011600 */
[----:B------:R-:W-:Y:S02]  /*4e10*/  IMAD.MOV.U32 R4, RZ, RZ, R15 ;  /* 0x000000ffff047224 */ /* 0x000fe400078e000f */
[----:B------:R-:W4:Y:S01]  /*4e20*/  LDC R28, c[0x0][0x638] ;  /* 0x00018e00ff1c7b82 */ /* 0x000f220000000800 */
[----:B0-----:R-:W-:-:S07]  /*4e30*/  IMAD R25, R9, R7, R12 ;  /* 0x0000000709197224 */ /* 0x001fce00078e020c */
[----:B------:R-:W0:Y:S08]  /*4e40*/  LDC R29, c[0x0][0x610] ;  /* 0x00018400ff1d7b82 */ /* 0x000e300000000800 */
[----:B------:R-:W0:Y:S01]  /*4e50*/  LDC R30, c[0x0][0x600] ;  /* 0x00018000ff1e7b82 */ /* 0x000e220000000800 */
[----:B-123--:R-:W-:Y:S05]  /*4e60*/  @!P0 BRA `(.L_x_93) ;  /* 0x0000000000288947 */ /* 0x00efea0003800000 */
        /* <DEDUP_REMOVED lines=10> */
.L_x_93:
[----:B------:R-:W-:Y:S01]  /*4f10*/  ISETP.NE.AND P0, PT, R2, 0x1, PT ;  /* 0x000000010200780c */ /* 0x000fe20003f05270 */
[----:B------:R-:W-:Y:S01]  /*4f20*/  IMAD.MOV R14, RZ, RZ, -R14 ;  /* 0x000000ffff0e7224 */ /* 0x000fe200078e0a0e */
[----:B------:R-:W-:Y:S02]  /*4f30*/  SHF.R.U64 R3, R4, R24, R5 ;  /* 0x0000001804037219 */ /* 0x000fe40000001205 */
[----:B------:R-:W-:Y:S02]  /*4f40*/  LOP3.LUT R0, R13, R64, RZ, 0xc0, !PT ;  /* 0x000000400d007212 */ /* 0x000fe400078ec0ff */
[----:B------:R-:W-:Y:S01]  /*4f50*/  LOP3.LUT R10, R10, R63, RZ, 0xc0, !PT ;  /* 0x0000003f0a0a7212 */ /* 0x000fe200078ec0ff */
[----:B------:R-:W-:Y:S02]  /*4f60*/  IMAD.MOV R4, RZ, RZ, -R3 ;  /* 0x000000ffff047224 */ /* 0x000fe400078e0a03 */
[----:B------:R-:W-:Y:S02]  /*4f70*/  IMAD R0, R59, R3, R0 ;  /* 0x000000033b007224 */ /* 0x000fe400078e0200 */
[----:B----4-:R-:W-:-:S02]  /*4f80*/  IMAD R3, R4, R28, R15 ;  /* 0x0000001c04037224 */ /* 0x010fc400078e020f */
[----:B------:R-:W-:Y:S02]  /*4f90*/  @P0 IMAD R25, R21, R14, R20 ;  /* 0x0000000e15190224 */ /* 0x000fe400078e0214 */
[----:B0-----:R-:W-:Y:S02]  /*4fa0*/  IMAD R5, R3, R30, R10 ;  /* 0x0000001e03057224 */ /* 0x001fe400078e020a */
[----:B------:R-:W-:Y:S02]  /*4fb0*/  IMAD R0, R0, R29, R25 ;  /* 0x0000001d00007224 */ /* 0x000fe400078e0219 */
[----:B------:R-:W-:-:S03]  /*4fc0*/  IMAD.MOV.U32 R4, RZ, RZ, 0x1 ;  /* 0x00000001ff047424 */ /* 0x000fc600078e00ff */
[----:B------:R-:W-:Y:S02]  /*4fd0*/  SEL R68, R5, R0, !P0 ;  /* 0x0000000005447207 */ /* 0x000fe40004000000 */
[----:B------:R-:W-:Y:S02]  /*4fe0*/  PRMT R3, R4, 0x7610, R3 ;  /* 0x0000761004037816 */ /* 0x000fe40000000003 */
[----:B------:R-:W-:-:S07]  /*4ff0*/  SEL R0, R0, R5, !P0 ;  /* 0x0000000500007207 */ /* 0x000fce0004000000 */
.L_x_91:
[----:B------:R-:W-:Y:S01]  /*5000*/  UIADD3 UR42, UR43, UR42, URZ ;  /* 0x0000002a2b2a7290 */ /* 0x000fe2000fffe03f */
[----:B------:R-:W-:Y:S01]  /*5010*/  LOP3.LUT P0, RZ, R3, 0xff, RZ, 0xc0, !PT ;  /* 0x000000ff03ff7812 */ /* 0x000fe2000780c0ff */
[----:B------:R-:W-:Y:S02]  /*5020*/  IMAD.MOV.U32 R69, RZ, RZ, R0 ;  /* 0x000000ffff457224 */ /* 0x000fe400078e0000 */
[----:B------:R-:W-:Y:S02]  /*5030*/  USHF.R.U32.HI UR4, URZ, 0x2, UR42 ;  /* 0x000000023f047899 */ /* 0x000fe4000801162a */
[----:B------:R-:W-:Y:S02]  /*5040*/  UISETP.GT.U32.AND UP1, UPT, UR42, 0x3, UPT ;  /* 0x000000032a00788c */ /* 0x000fe4000bf24070 */
[----:B------:R-:W-:Y:S02]  /*5050*/  ULOP3.LUT UR4, UR4, 0x1, URZ, 0xc0, !UPT ;  /* 0x0000000104047892 */ /* 0x000fe4000f8ec03f */
[----:B------:R-:W-:-:S02]  /*5060*/  UISETP.LT.U32.AND UP1, UPT, UR43, 0x4, UP1 ;  /* 0x000000042b00788c */ /* 0x000fc40008f21070 */
[----:B------:R-:W-:Y:S02]  /*5070*/  UISETP.NE.U32.AND UP0, UPT, UR4, 0x1, UPT ;  /* 0x000000010400788c */ /* 0x000fe4000bf05070 */
[----:B------:R-:W-:Y:S02]  /*5080*/  USEL UR5, URZ, 0x1, !UP1 ;  /* 0x000000013f057887 */ /* 0x000fe4000c800000 */
[----:B------:R-:W-:Y:S02]  /*5090*/  UISETP.GT.U32.AND UP0, UPT, UR43, 0x3, !UP0 ;  /* 0x000000032b00788c */ /* 0x000fe4000c704070 */
[----:B------:R-:W-:Y:S02]  /*50a0*/  ULOP3.LUT UR42, UR42, 0x3, URZ, 0xc0, !UPT ;  /* 0x000000032a2a7892 */ /* 0x000fe4000f8ec03f */
[----:B------:R-:W-:-:S04]  /*50b0*/  USEL UR4, URZ, 0x1, !UP0 ;  /* 0x000000013f047887 */ /* 0x000fc8000c000000 */
[----:B------:R-:W-:Y:S01]  /*50c0*/  ULOP3.LUT UR36, UR4, UR36, UR5, 0x96, !UPT ;  /* 0x0000002404247292 */ /* 0x000fe2000f8e9605 */
[----:B------:R-:W-:Y:S11]  /*50d0*/  @P0 BRA `(.L_x_94) ;  /* 0xffffffc000380947 */ /* 0x000ff6000383ffff */
[----:B------:R-:W-:Y:S05]  /*50e0*/  EXIT ;  /* 0x000000000000794d */ /* 0x000fea0003800000 */
.L_x_3:
        /* <DEDUP_REMOVED lines=26> */
.L_x_96:
[--C-:B------:R-:W-:Y:S01]  /*5290*/  SHF.R.U64 R14, R12, R20, R13.reuse ;  /* 0x000000140c0e7219 */ /* 0x100fe2000000120d */
[----:B------:R-:W0:Y:S01]  /*52a0*/  LDC R24, c[0x0][0x618] ;  /* 0x00018600ff187b82 */ /* 0x000e220000000800 */
[----:B------:R-:W-:Y:S01]  /*52b0*/  I2FP.F32.U32 R8, R6 ;  /* 0x0000000600087245 */ /* 0x000fe20000201000 */
[----:B------:R-:W-:Y:S01]  /*52c0*/  ULDC UR4, c[0x0][0x150] ;  /* 0x0000540000047ab9 */ /* 0x000fe20000000800 */
[----:B------:R-:W-:Y:S02]  /*52d0*/  SHF.R.U32.HI R7, RZ, R20, R13 ;  /* 0x00000014ff077219 */ /* 0x000fe4000001160d */
[----:B------:R-:W-:Y:S01]  /*52e0*/  IADD3 R11, P0, RZ, -R14, RZ ;  /* 0x8000000eff0b7210 */ /* 0x000fe20007f1e0ff */
[----:B------:R-:W-:Y:S01]  /*52f0*/  FMUL R13, R8, UR4 ;  /* 0x00000004080d7c20 */ /* 0x000fe20008400000 */
[----:B------:R-:W-:Y:S01]  /*5300*/  ULDC UR4, c[0x0][0x154] ;  /* 0x0000550000047ab9 */ /* 0x000fe20000000800 */
[----:B------:R-:W1:Y:S02]  /*5310*/  LDC.64 R26, c[0x0][0x640] ;  /* 0x00019000ff1a7b82 */ /* 0x000e640000000a00 */
[----:B------:R-:W-:-:S02]  /*5320*/  IMAD.X R7, RZ, RZ, ~R7, P0 ;  /* 0x000000ffff077224 */ /* 0x000fc400000e0e07 */
[----:B------:R-:W2:Y:S01]  /*5330*/  F2I.U32.TRUNC.NTZ R13, R13 ;  /* 0x0000000d000d7305 */ /* 0x000ea2000020f000 */
[----:B------:R-:W-:-:S03]  /*5340*/  IMAD.WIDE.U32 R8, R11, R22, R16 ;  /* 0x000000160b087225 */ /* 0x000fc600078e0010 */
[----:B------:R-:W3:Y:S01]  /*5350*/  LDC R15, c[0x0][0x144] ;  /* 0x00005100ff0f7b82 */ /* 0x000ee20000000800 */
[----:B------:R-:W-:-:S04]  /*5360*/  IMAD R10, R7, R22, RZ ;  /* 0x00000016070a7224 */ /* 0x000fc800078e02ff */
[----:B------:R-:W-:Y:S02]  /*5370*/  IMAD R7, R11, R23, R10 ;  /* 0x000000170b077224 */ /* 0x000fe400078e020a */
[----:B------:R-:W-:Y:S01]  /*5380*/  IMAD.MOV.U32 R10, RZ, RZ, -0x1 ;  /* 0xffffffffff0a7424 */ /* 0x000fe200078e00ff */
[----:B------:R-:W4:Y:S01]  /*5390*/  LDC R20, c[0x0][0x608] ;  /* 0x00018200ff147b82 */ /* 0x000f220000000800 */
[----:B------:R-:W-:Y:S01]  /*53a0*/  IMAD.IADD R7, R9, 0x1, R7 ;  /* 0x0000000109077824 */ /* 0x000fe200078e0207 */
[----:B------:R-:W-:-:S04]  /*53b0*/  I2FP.F32.U32 R9, R3 ;  /* 0x0000000300097245 */ /* 0x000fc80000201000 */
[-C--:B0-----:R-:W-:Y:S01]  /*53c0*/  SHF.R.U64 R12, R8, R24.reuse, R7 ;  /* 0x00000018080c7219 */ /* 0x081fe20000001207 */
[----:B--2---:R-:W-:Y:S01]  /*53d0*/  IMAD.MOV R8, RZ, RZ, -R13 ;  /* 0x000000ffff087224 */ /* 0x004fe200078e0a0d */
[----:B------:R-:W0:Y:S01]  /*53e0*/  LDC R11, c[0x0][0x658] ;  /* 0x00019600ff0b7b82 */ /* 0x000e220000000800 */
[----:B-1----:R-:W-:Y:S01]  /*53f0*/  ISETP.NE.U32.AND P0, PT, R26, RZ, PT ;  /* 0x000000ff1a00720c */ /* 0x002fe20003f05070 */
[----:B------:R-:W-:Y:S01]  /*5400*/  FMUL R9, R9, UR4 ;  /* 0x0000000409097c20 */ /* 0x000fe20008400000 */
[----:B------:R-:W-:Y:S02]  /*5410*/  SHF.R.U32.HI R7, RZ, R24, R7 ;  /* 0x00000018ff077219 */ /* 0x000fe40000011607 */
[----:B------:R-:W-:-:S03]  /*5420*/  ISETP.NE.AND.EX P0, PT, R27, RZ, PT, P0 ;  /* 0x000000ff1b00720c */ /* 0x000fc60003f05300 */
[----:B------:R-:W1:Y:S01]  /*5430*/  LDC R22, c[0x0][0x148] ;  /* 0x00005200ff167b82 */ /* 0x000e620000000800 */
[----:B---3--:R-:W-:Y:S02]  /*5440*/  IMAD R23, R15, R8, R6 ;  /* 0x000000080f177224 */ /* 0x008fe400078e0206 */
[----:B------:R-:W-:-:S05]  /*5450*/  IMAD.MOV.U32 R8, RZ, RZ, 0x1 ;  /* 0x00000001ff087424 */ /* 0x000fca00078e00ff */
[----:B------:R-:W2:Y:S01]  /*5460*/  LDC R21, c[0x0][0x600] ;  /* 0x00018000ff157b82 */ /* 0x000ea20000000800 */
[-CC-:B----4-:R-:W-:Y:S02]  /*5470*/  SHF.R.U64 R15, R12, R20.reuse, R7.reuse ;  /* 0x000000140c0f7219 */ /* 0x190fe40000001207 */
[----:B------:R-:W-:Y:S02]  /*5480*/  SHF.R.U32.HI R6, RZ, R20, R7 ;  /* 0x00000014ff067219 */ /* 0x000fe40000011607 */
[----:B------:R3:W4:Y:S03]  /*5490*/  F2I.U32.TRUNC.NTZ R20, R9 ;  /* 0x0000000900147305 */ /* 0x000726000020f000 */
[----:B------:R-:W1:Y:S01]  /*54a0*/  LDC R25, c[0x0][0x648] ;  /* 0x00019200ff197b82 */ /* 0x000e620000000800 */
[-C--:B0-----:R-:W-:Y:S02]  /*54b0*/  SHF.R.U64 R19, R15, R11.reuse, R6 ;  /* 0x0000000b0f137219 */ /* 0x081fe40000001206 */
[----:B------:R-:W-:-:S02]  /*54c0*/  SHF.L.U32 R10, R10, R11, RZ ;  /* 0x0000000b0a0a7219 */ /* 0x000fc400000006ff */
[-C--:B------:R-:W-:Y:S01]  /*54d0*/  SHF.R.U32.HI R7, RZ, R11.reuse, R6 ;  /* 0x0000000bff077219 */ /* 0x080fe20000011606 */
[----:B------:R-:W-:Y:S01]  /*54e0*/  IMAD.MOV.U32 R6, RZ, RZ, R19 ;  /* 0x000000ffff067224 */ /* 0x000fe200078e0013 */
[----:B------:R-:W-:Y:S01]  /*54f0*/  SHF.L.U32 R24, R8, R11, RZ ;  /* 0x0000000b08187219 */ /* 0x000fe200000006ff */
[----:B------:R-:W0:Y:S01]  /*5500*/  LDC R28, c[0x0][0x638] ;  /* 0x00018e00ff1c7b82 */ /* 0x000e220000000800 */
[----:B------:R-:W-:-:S07]  /*5510*/  LOP3.LUT R30, RZ, R10, RZ, 0x33, !PT ;  /* 0x0000000aff1e7212 */ /* 0x000fce00078e33ff */
[----:B------:R-:W0:Y:S01]  /*5520*/  LDC R29, c[0x0][0x610] ;  /* 0x00018400ff1d7b82 */ /* 0x000e220000000800 */
[----:B---34-:R-:W-:Y:S05]  /*5530*/  @!P0 BRA `(.L_x_97) ;  /* 0x0000000000288947 */ /* 0x018fea0003800000 */
[----:B------:R-:W3:Y:S02]  /*5540*/  LDC R6, c[0x0][0x64c] ;  /* 0x00019300ff067b82 */ /* 0x000ee40000000800 */
[----:B---3--:R-:W-:-:S05]  /*5550*/  IADD3 R11, P0, R19, R6, RZ ;  /* 0x00000006130b7210 */ /* 0x008fca0007f1e0ff */
        /* <DEDUP_REMOVED lines=8> */
.L_x_97:
[----:B------:R-:W-:Y:S01]  /*55e0*/  ISETP.NE.AND P0, PT, R2, 0x1, PT ;  /* 0x000000010200780c */ /* 0x000fe20003f05270 */
[----:B--2---:R-:W-:Y:S01]  /*55f0*/  VIADD R9, R21, 0xffffffff ;  /* 0xffffffff15097836 */ /* 0x004fe20000000000 */
[----:B-1----:R-:W-:Y:S01]  /*5600*/  SHF.R.U64 R7, R6, R25, R7 ;  /* 0x0000001906077219 */ /* 0x002fe20000001207 */
[----:B------:R-:W-:Y:S01]  /*5610*/  IMAD.MOV R20, RZ, RZ, -R20 ;  /* 0x000000ffff147224 */ /* 0x000fe200078e0a14 */
[----:B------:R-:W-:Y:S02]  /*5620*/  LOP3.LUT R6, R15, R30, RZ, 0xc0, !PT ;  /* 0x0000001e0f067212 */ /* 0x000fe400078ec0ff */
[----:B------:R-:W-:Y:S01]  /*5630*/  LOP3.LUT R12, R12, R9, RZ, 0xc0, !PT ;  /* 0x000000090c0c7212 */ /* 0x000fe200078ec0ff */
[----:B------:R-:W-:Y:S02]  /*5640*/  IMAD.MOV R8, RZ, RZ, -R7 ;  /* 0x000000ffff087224 */ /* 0x000fe400078e0a07 */
[----:B------:R-:W-:Y:S02]  /*5650*/  IMAD R6, R24, R7, R6 ;  /* 0x0000000718067224 */ /* 0x000fe400078e0206 */
[----:B------:R-:W-:-:S02]  /*5660*/  IMAD.MOV.U32 R9, RZ, RZ, 0x1 ;  /* 0x00000001ff097424 */ /* 0x000fc400078e00ff */
[----:B------:R-:W-:Y:S02]  /*5670*/  @P0 IMAD R23, R22, R20, R3 ;  /* 0x0000001416170224 */ /* 0x000fe400078e0203 */
[----:B0-----:R-:W-:Y:S02]  /*5680*/  IMAD R3, R8, R28, R19 ;  /* 0x0000001c08037224 */ /* 0x001fe400078e0213 */
[----:B------:R-:W-:Y:S02]  /*5690*/  IMAD R13, R6, R29, R23 ;  /* 0x0000001d060d7224 */ /* 0x000fe400078e0217 */
[----:B------:R-:W-:Y:S02]  /*56a0*/  IMAD R6, R3, R21, R12 ;  /* 0x0000001503067224 */ /* 0x000fe400078e020c */
[----:B------:R-:W-:-:S03]  /*56b0*/  IMAD.MOV.U32 R8, RZ, RZ, R14 ;  /* 0x000000ffff087224 */ /* 0x000fc600078e000e */
[----:B------:R-:W-:Y:S02]  /*56c0*/  SEL R20, R6, R13, !P0 ;  /* 0x0000000d06147207 */ /* 0x000fe40004000000 */
[----:B------:R-:W-:-:S07]  /*56d0*/  SEL R13, R13, R6, !P0 ;  /* 0x000000060d0d7207 */ /* 0x000fce0004000000 */
.L_x_95:
[----:B------:R-:W-:-:S08]  /*56e0*/  NOP ;  /* 0x0000000000007918 */ /* 0x000fd00000000000 */
[----:B------:R-:W0:-:S00]  /*56f0*/  USETMAXREG.DEALLOC.CTAPOOL 0x28 ;  /* 0x00000028000079c8 */ /* 0x000e0000080e0500 */
[----:B0-----:R-:W-:-:S13]  /*5700*/  ISETP.NE.AND P0, PT, R0, RZ, PT ;  /* 0x000000ff0000720c */ /* 0x001fda0003f05270 */
[----:B------:R-:W-:Y:S05]  /*5710*/  @P0 EXIT ;  /* 0x000000000000094d */ /* 0x000fea0003800000 */
[----:B------:R-:W-:Y:S01]  /*5720*/  LOP3.LUT P0, RZ, R9, 0xff, RZ, 0xc0, !PT ;  /* 0x000000ff09ff7812 */ /* 0x000fe2000780c0ff */
[----:B------:R-:W-:Y:S02]  /*5730*/  IMAD.MOV.U32 R0, RZ, RZ, 0x1 ;  /* 0x00000001ff007424 */ /* 0x000fe400078e00ff */
[----:B------:R-:W-:-:S10]  /*5740*/  IMAD.MOV.U32 R3, RZ, RZ, RZ ;  /* 0x000000ffff037224 */ /* 0x000fd400078e00ff */
[----:B------:R-:W-:Y:S05]  /*5750*/  @!P0 BRA `(.L_x_98) ;  /* 0x0000000c00a88947 */ /* 0x000fea0003800000 */
[----:B------:R-:W0:Y:S01]  /*5760*/  LDC R0, c[0x0][0x28c] ;  /* 0x0000a300ff007b82 */ /* 0x000e220000000800 */
[----:B------:R-:W-:Y:S01]  /*5770*/  LOP3.LUT P0, RZ, R4, 0x1f, RZ, 0xc0, !PT ;  /* 0x0000001f04ff7812 */ /* 0x000fe2000780c0ff */
[----:B------:R-:W-:Y:S01]  /*5780*/  ULDC UR21, c[0x0][0x658] ;  /* 0x0001960000157ab9 */ /* 0x000fe20000000800 */
[----:B------:R-:W-:Y:S01]  /*5790*/  UMOV UR4, 0xffffffff ;  /* 0xffffffff00047882 */ /* 0x000fe20000000000 */
[----:B------:R-:W-:Y:S01]  /*57a0*/  BSSY B0, `(.L_x_98) ;  /* 0x00000e5000007945 */ /* 0x000fe20003800000 */
[----:B------:R-:W-:Y:S01]  /*57b0*/  USHF.L.U32 UR4, UR4, UR21, URZ ;  /* 0x0000001504047299 */ /* 0x000fe2000800063f */
[C---:B------:R-:W-:Y:S01]  /*57c0*/  ISETP.NE.AND P2, PT, R5.reuse, RZ, PT ;  /* 0x000000ff0500720c */ /* 0x040fe20003f45270 */
[----:B------:R-:W-:Y:S01]  /*57d0*/  IMAD.MOV.U32 R11, RZ, RZ, 0x1 ;  /* 0x00000001ff0b7424 */ /* 0x000fe200078e00ff */
[----:B------:R-:W-:Y:S01]  /*57e0*/  ISETP.NE.OR P0, PT, R5, RZ, !P0 ;  /* 0x000000ff0500720c */ /* 0x000fe20004705670 */
[----:B------:R-:W-:Y:S01]  /*57f0*/  ULDC UR13, c[0x0][0x600] ;  /* 0x00018000000d7ab9 */ /* 0x000fe20000000800 */
[----:B------:R-:W-:Y:S01]  /*5800*/  LOP3.LUT R19, R18, 0x2, RZ, 0xfc, !PT ;  /* 0x0000000212137812 */ /* 0x000fe200078efcff */
[----:B------:R-:W-:Y:S01]  /*5810*/  UMOV UR5, 0x1 ;  /* 0x0000000100057882 */ /* 0x000fe20000000000 */
[----:B------:R-:W-:-:S02]  /*5820*/  UIADD3 UR13, UR13, -0x1, URZ ;  /* 0xffffffff0d0d7890 */ /* 0x000fc4000fffe03f */
[----:B------:R-:W-:Y:S02]  /*5830*/  USHF.L.U32 UR21, UR5, UR21, URZ ;  /* 0x0000001505157299 */ /* 0x000fe4000800063f */
[----:B------:R-:W-:Y:S01]  /*5840*/  ULOP3.LUT UR29, URZ, UR4, URZ, 0x33, !UPT ;  /* 0x000000043f1d7292 */ /* 0x000fe2000f8e333f */
[----:B------:R-:W-:Y:S01]  /*5850*/  ULDC.64 UR14, c[0x0][0x198] ;  /* 0x00006600000e7ab9 */ /* 0x000fe20000000a00 */
[----:B0-----:R-:W-:-:S05]  /*5860*/  VIADD R0, R0, 0x7f ;  /* 0x0000007f00007836 */ /* 0x001fca0000000000 */
[----:B------:R-:W-:-:S04]  /*5870*/  SHF.R.S32.HI R3, RZ, 0x1f, R0 ;  /* 0x0000001fff037819 */ /* 0x000fc80000011400 */
[----:B------:R-:W-:Y:S01]  /*5880*/  LEA.HI R3, R3, R0, RZ, 0x7 ;  /* 0x0000000003037211 */ /* 0x000fe200078f38ff */
[----:B------:R-:W-:-:S03]  /*5890*/  IMAD.MOV.U32 R0, RZ, RZ, 0x1 ;  /* 0x00000001ff007424 */ /* 0x000fc600078e00ff */
[----:B------:R-:W-:Y:S01]  /*58a0*/  SHF.R.S32.HI R12, RZ, 0x7, R3 ;  /* 0x00000007ff0c7819 */ /* 0x000fe20000011403 */
[----:B------:R-:W-:-:S04]  /*58b0*/  IMAD.MOV.U32 R3, RZ, RZ, RZ ;  /* 0x000000ffff037224 */ /* 0x000fc800078e00ff */
[----:B------:R-:W-:-:S07]  /*58c0*/  VIADD R10, R12, 0x1 ;  /* 0x000000010c0a7836 */ /* 0x000fce0000000000 */
.L_x_110:
[----:B------:R-:W-:-:S03]  /*58d0*/  UMOV UR4, 0xffffffff ;  /* 0xffffffff00047882 */ /* 0x000fc60000000000 */
[----:B------:R-:W-:Y:S05]  /*58e0*/  BRA.DIV UR4, `(.L_x_99) ;  /* 0x0000001204307947 */ /* 0x000fea000b800000 */
[----:B------:R-:W-:-:S13]  /*58f0*/  ELECT P6, URZ, PT ;  /* 0x00000000003f782f */ /* 0x000fda00038c0000 */
.L_x_121:
[----:B------:R-:W0:Y:S01]  /*5900*/  LDC R4, c[0x0][0x28c] ;  /* 0x0000a300ff047b82 */ /* 0x000e220000000800 */
[----:B------:R-:W-:Y:S01]  /*5910*/  BSSY B1, `(.L_x_100) ;  /* 0x000005a000017945 */ /* 0x000fe20003800000 */
[----:B0-----:R-:W-:-:S13]  /*5920*/  ISETP.LT.OR P6, PT, R4, 0x1, !P6 ;  /* 0x000000010400780c */ /* 0x001fda00077c1670 */
[----:B------:R-:W-:Y:S05]  /*5930*/  @P6 BRA `(.L_x_101) ;  /* 0x00000004005c6947 */ /* 0x000fea0003800000 */
[----:B------:R-:W-:Y:S02]  /*5940*/  IMAD.SHL.U32 R13, R13, 0x80, RZ ;  /* 0x000000800d0d7824 */ /* 0x000fe400078e00ff */
[----:B------:R-:W-:Y:S02]  /*5950*/  IMAD.SHL.U32 R20, R20, 0x40, RZ ;  /* 0x0000004014147824 */ /* 0x000fe400078e00ff */
[----:B------:R-:W-:Y:S02]  /*5960*/  IMAD.MOV.U32 R21, RZ, RZ, RZ ;  /* 0x000000ffff157224 */ /* 0x000fe400078e00ff */
[----:B------:R-:W-:Y:S02]  /*5970*/  IMAD.MOV.U32 R4, RZ, RZ, R10 ;  /* 0x000000ffff047224 */ /* 0x000fe400078e000a */
[----:B------:R-:W-:Y:S02]  /*5980*/  IMAD.MOV.U32 R5, RZ, RZ, R0 ;  /* 0x000000ffff057224 */ /* 0x000fe400078e0000 */
[----:B------:R-:W-:-:S07]  /*5990*/  IMAD.MOV.U32 R6, RZ, RZ, R3 ;  /* 0x000000ffff067224 */ /* 0x000fce00078e0003 */
.L_x_105:
[----:B------:R-:W0:Y:S01]  /*59a0*/  S2R R14, SR_CgaCtaId ;  /* 0x00000000000e7919 */ /* 0x000e220000008800 */
[----:B------:R-:W-:Y:S01]  /*59b0*/  MOV R7, 0x400 ;  /* 0x0000040000077802 */ /* 0x000fe20000000f00 */
[----:B------:R-:W1:Y:S03]  /*59c0*/  @!P2 LDC R9, c[0x0][0x500] ;  /* 0x00014000ff09ab82 */ /* 0x000e660000000800 */
[----:B0-----:R-:W-:Y:S02]  /*59d0*/  LEA R15, R14, R7, 0x18 ;  /* 0x000000070e0f7211 */ /* 0x001fe400078ec0ff */
[----:B------:R-:W-:-:S03]  /*59e0*/  SHF.L.U32 R7, R5, 0x1f, RZ ;  /* 0x0000001f05077819 */ /* 0x000fc600000006ff */
[----:B------:R-:W-:-:S04]  /*59f0*/  IMAD R14, R6, 0x8, R15 ;  /* 0x00000008060e7824 */ /* 0x000fc800078e020f */
[----:B------:R-:W0:Y:S02]  /*5a00*/  SYNCS.PHASECHK.TRANS64.TRYWAIT P1, [R14+URZ+0x20], R7 ;  /* 0x000020070e0075a7 */ /* 0x000e24000802017f */
[----:B01----:R-:W-:Y:S05]  /*5a10*/  @!P1 BRA `(.L_x_102) ;  /* 0x0000001000049947 */ /* 0x003fea0003800000 */
.L_x_122:
[----:B0-----:R-:W-:Y:S01]  /*5a20*/  PRMT R7, R19, 0x9910, RZ ;  /* 0x0000991013077816 */ /* 0x001fe200000000ff */
[----:B------:R0:W-:Y:S03]  /*5a30*/  @!P2 SYNCS.ARRIVE.TRANS64 RZ, [R14+URZ], R9 ;  /* 0x000000090effa9a7 */ /* 0x0001e6000800003f */
[----:B------:R-:W-:-:S13]  /*5a40*/  ISETP.NE.AND P1, PT, R7, 0x2, PT ;  /* 0x000000020700780c */ /* 0x000fda0003f25270 */
[----:B0-----:R-:W-:Y:S05]  /*5a50*/  @P1 BRA `(.L_x_103) ;  /* 0x0000000000041947 */ /* 0x001fea0003800000 */
[----:B------:R-:W-:Y:S01]  /*5a60*/  BPT.TRAP 0x1 ;  /* 0x000000040000795c */ /* 0x000fe20000300000 */
.L_x_103:
[----:B------:R-:W-:Y:S05]  /*5a70*/  @P0 BRA `(.L_x_104) ;  /* 0x0000000000040947 */ /* 0x000fea0003800000 */
[----:B------:R-:W-:Y:S01]  /*5a80*/  BPT.TRAP 0x1 ;  /* 0x000000040000795c */ /* 0x000fe20000300000 */
.L_x_104:
[----:B------:R-:W-:Y:S01]  /*5a90*/  R2UR UR56, R15 ;  /* 0x000000000f3872ca */ /* 0x000fe200000e0000 */
[C---:B------:R-:W-:Y:S01]  /*5aa0*/  IMAD R15, R6.reuse, 0x10000, R15 ;  /* 0x00010000060f7824 */ /* 0x040fe200078e020f */
[----:B------:R-:W-:Y:S01]  /*5ab0*/  R2UR UR10, R21 ;  /* 0x00000000150a72ca */ /* 0x000fe200000e0000 */
[----:B------:R-:W-:Y:S01]  /*5ac0*/  UIADD3 UR22, UP0, UR14, 0xf0, URZ ;  /* 0x000000f00e167890 */ /* 0x000fe2000ff1e03f */
[----:B------:R-:W-:Y:S01]  /*5ad0*/  R2UR UR16, R6 ;  /* 0x00000000061072ca */ /* 0x000fe200000e0000 */
[----:B------:R-:W-:Y:S01]  /*5ae0*/  VIADD R4, R4, 0xffffffff ;  /* 0xffffffff04047836 */ /* 0x000fe20000000000 */
[----:B------:R-:W-:Y:S01]  /*5af0*/  R2UR UR32, R15 ;  /* 0x000000000f2072ca */ /* 0x000fe200000e0000 */
[----:B------:R-:W-:Y:S01]  /*5b00*/  UIADD3.X UR23, URZ, UR15, URZ, UP0, !UPT ;  /* 0x0000000f3f177290 */ /* 0x000fe200087fe43f */
[----:B------:R-:W-:Y:S01]  /*5b10*/  R2UR UR9, R14 ;  /* 0x000000000e0972ca */ /* 0x000fe200000e0000 */
[----:B------:R-:W-:Y:S01]  /*5b20*/  UIADD3 UR6, UP1, UR14, 0x1f0, URZ ;  /* 0x000001f00e067890 */ /* 0x000fe2000ff3e03f */
[----:B------:R-:W-:Y:S01]  /*5b30*/  R2UR UR11, R13 ;  /* 0x000000000d0b72ca */ /* 0x000fe200000e0000 */
[----:B------:R-:W-:Y:S01]  /*5b40*/  UMOV UR4, 0x0 ;  /* 0x0000000000047882 */ /* 0x000fe20000000000 */
[----:B------:R-:W-:Y:S01]  /*5b50*/  R2UR UR12, R8 ;  /* 0x00000000080c72ca */ /* 0x000fe200000e0000 */
[----:B------:R-:W-:Y:S01]  /*5b60*/  UIADD3 UR56, UR56, 0x40100, URZ ;  /* 0x0004010038387890 */ /* 0x000fe2000fffe03f */
[----:B------:R-:W-:Y:S01]  /*5b70*/  R2UR UR59, R20 ;  /* 0x00000000143b72ca */ /* 0x000fe200000e0000 */
[----:B------:R-:W-:Y:S01]  /*5b80*/  UIADD3 UR50, UR10, 0x20, URZ ;  /* 0x000000200a327890 */ /* 0x000fe2000fffe03f */
[----:B------:R-:W-:Y:S01]  /*5b90*/  ISETP.GT.AND P3, PT, R4, 0x1, PT ;  /* 0x000000010400780c */ /* 0x000fe20003f64270 */
[----:B------:R-:W-:Y:S01]  /*5ba0*/  ULEA UR56, UR16, UR56, 0xf ;  /* 0x0000003810387291 */ /* 0x000fe2000f8e783f */
[----:B------:R-:W-:Y:S01]  /*5bb0*/  VIADD R6, R6, 0x1 ;  /* 0x0000000106067836 */ /* 0x000fe20000000000 */
[----:B------:R-:W-:Y:S01]  /*5bc0*/  UIADD3 UR8, UR32, 0x100, URZ ;  /* 0x0000010020087890 */ /* 0x000fe2000fffe03f */
[----:B------:R-:W-:Y:S01]  /*5bd0*/  VIADD R21, R21, 0x80 ;  /* 0x0000008015157836 */ /* 0x000fe20000000000 */
[----:B------:R-:W-:-:S02]  /*5be0*/  UIADD3 UR48, UR32, 0x4100, URZ ;  /* 0x0000410020307890 */ /* 0x000fc4000fffe03f */
[----:B------:R-:W-:Y:S01]  /*5bf0*/  UIADD3 UR42, UR10, 0x40, URZ ;  /* 0x000000400a2a7890 */ /* 0x000fe2000fffe03f */
[C---:B------:R-:W-:Y:S01]  /*5c00*/  ISETP.NE.AND P1, PT, R6.reuse, 0x4, PT ;  /* 0x000000040600780c */ /* 0x040fe20003f25270 */
[----:B------:R-:W-:Y:S02]  /*5c10*/  UIADD3 UR40, UR32, 0x8100, URZ ;  /* 0x0000810020287890 */ /* 0x000fe4000fffe03f */
[----:B------:R-:W-:Y:S01]  /*5c20*/  UIADD3 UR34, UR10, 0x60, URZ ;  /* 0x000000600a227890 */ /* 0x000fe2000fffe03f */
[----:B------:R-:W-:Y:S01]  /*5c30*/  SEL R14, RZ, 0x1, P1 ;  /* 0x00000001ff0e7807 */ /* 0x000fe20000800000 */
[----:B------:R-:W-:Y:S01]  /*5c40*/  UIADD3 UR32, UR32, 0xc100, URZ ;  /* 0x0000c10020207890 */ /* 0x000fe2000fffe03f */
[----:B------:R-:W-:Y:S01]  /*5c50*/  SEL R6, R6, RZ, P1 ;  /* 0x000000ff06067207 */ /* 0x000fe20000800000 */
[----:B------:R-:W-:Y:S01]  /*5c60*/  UMOV UR5, 0x10000000 ;  /* 0x1000000000057882 */ /* 0x000fe20000000000 */
[----:B------:R-:W-:Y:S01]  /*5c70*/  UIADD3.X UR7, URZ, UR15, URZ, UP1, !UPT ;  /* 0x0000000f3f077290 */ /* 0x000fe20008ffe43f */
[----:B------:R0:W-:Y:S01]  /*5c80*/  UTMALDG.3D [UR8], [UR22], desc[UR4] ;  /* 0x00000408160075b4 */ /* 0x0001e20008011000 */
[----:B------:R-:W-:Y:S01]  /*5c90*/  UIADD3 UR24, UR56, 0x2000, URZ ;  /* 0x0000200038187890 */ /* 0x000fe2000fffe03f */
[----:B------:R-:W-:Y:S01]  /*5ca0*/  LOP3.LUT R5, R5, R14, RZ, 0x3c, !PT ;  /* 0x0000000e05057212 */ /* 0x000fe200078e3cff */
[----:B------:R-:W-:Y:S01]  /*5cb0*/  UIADD3 UR16, UR56, 0x4000, URZ ;  /* 0x0000400038107890 */ /* 0x000fe2000fffe03f */
[----:B------:R-:W-:Y:S01]  /*5cc0*/  UMOV UR49, UR9 ;  /* 0x0000000900317c82 */ /* 0x000fe20008000000 */
        /* <DEDUP_REMOVED lines=8> */
[----:B------:R1:W-:Y:S01]  /*5d50*/  UTMALDG.3D [UR48], [UR22], desc[UR4] ;  /* 0x00000430160075b4 */ /* 0x0003e20008011000 */
        /* <DEDUP_REMOVED lines=9> */
[----:B0-----:R-:W-:Y:S01]  /*5df0*/  UIADD3 UR8, UR56, 0x6000, URZ ;  /* 0x0000600038087890 */ /* 0x001fe2000fffe03f */
[----:B------:R-:W-:Y:S01]  /*5e00*/  UMOV UR19, UR59 ;  /* 0x0000003b00137c82 */ /* 0x000fe20008000000 */
[----:B------:R-:W-:Y:S01]  /*5e10*/  UMOV UR20, UR12 ;  /* 0x0000000c00147c82 */ /* 0x000fe20008000000 */
[----:B------:R-:W-:Y:S01]  /*5e20*/  UMOV UR18, UR42 ;  /* 0x0000002a00127c82 */ /* 0x000fe20008000000 */
[----:B------:R-:W-:Y:S01]  /*5e30*/  UMOV UR11, UR59 ;  /* 0x0000003b000b7c82 */ /* 0x000fe20008000000 */
[----:B------:R1:W-:Y:S01]  /*5e40*/  UTMALDG.3D [UR32], [UR22], desc[UR4] ;  /* 0x00000420160075b4 */ /* 0x0003e20008011000 */
[----:B------:R-:W-:Y:S01]  /*5e50*/  UMOV UR10, UR34 ;  /* 0x00000022000a7c82 */ /* 0x000fe20008000000 */
[----:B------:R1:W-:Y:S01]  /*5e60*/  UTMALDG.3D [UR56], [UR6], desc[UR4] ;  /* 0x00000438060075b4 */ /* 0x0003e20008011000 */
[----:B------:R1:W-:Y:S01]  /*5e70*/  UTMALDG.3D [UR24], [UR6], desc[UR4] ;  /* 0x00000418060075b4 */ /* 0x0003e20008011000 */
[----:B------:R1:W-:Y:S01]  /*5e80*/  UTMALDG.3D [UR16], [UR6], desc[UR4] ;  /* 0x00000410060075b4 */ /* 0x0003e20008011000 */
[----:B------:R1:W-:Y:S02]  /*5e90*/  UTMALDG.3D [UR8], [UR6], desc[UR4] ;  /* 0x00000408060075b4 */ /* 0x0003e40008011000 */
[----:B-1----:R-:W-:Y:S05]  /*5ea0*/  @P3 BRA `(.L_x_105) ;  /* 0xfffffff800bc3947 */ /* 0x002fea000383ffff */
.L_x_101:
[----:B------:R-:W-:Y:S05]  /*5eb0*/  BSYNC B1 ;  /* 0x0000000000017941 */ /* 0x000fea0003800000 */
.L_x_100:
[----:B------:R-:W-:Y:S01]  /*5ec0*/  LOP3.LUT P3, RZ, R11, 0xff, RZ, 0xc0, !PT ;  /* 0x000000ff0bff7812 */ /* 0x000fe2000786c0ff */
[----:B------:R-:W-:Y:S01]  /*5ed0*/  IMAD.IADD R3, R12, 0x1, R3 ;  /* 0x000000010c037824 */ /* 0x000fe200078e0203 */
[----:B------:R-:W-:Y:S01]  /*5ee0*/  IADD3 R16, P4, R16, UR38, RZ ;  /* 0x0000002610107c10 */ /* 0x000fe2000ff9e0ff */
[----:B------:R-:W-:Y:S01]  /*5ef0*/  ULDC.64 UR4, c[0x0][0x650] ;  /* 0x0001940000047ab9 */ /* 0x000fe20000000a00 */
[----:B------:R-:W-:Y:S01]  /*5f00*/  BSSY B1, `(.L_x_106) ;  /* 0x000006c000017945 */ /* 0x000fe20003800000 */
[----:B------:R-:W-:Y:S01]  /*5f10*/  IMAD.MOV.U32 R13, RZ, RZ, -0x1 ;  /* 0xffffffffff0d7424 */ /* 0x000fe200078e00ff */
[----:B------:R-:W-:Y:S01]  /*5f20*/  ISETP.GT.U32.AND P1, PT, R3, 0x3, PT ;  /* 0x000000030300780c */ /* 0x000fe20003f24070 */
[----:B------:R-:W-:Y:S01]  /*5f30*/  IMAD.MOV.U32 R20, RZ, RZ, -0x1 ;  /* 0xffffffffff147424 */ /* 0x000fe200078e00ff */
[----:B------:R-:W-:Y:S01]  /*5f40*/  SHF.R.U32.HI R4, RZ, 0x2, R3 ;  /* 0x00000002ff047819 */ /* 0x000fe20000011603 */
[----:B------:R-:W-:Y:S01]  /*5f50*/  IMAD.MOV.U32 R8, RZ, RZ, -0x1 ;  /* 0xffffffffff087424 */ /* 0x000fe200078e00ff */
[----:B------:R-:W-:-:S02]  /*5f60*/  ISETP.LT.U32.AND P1, PT, R12, 0x4, P1 ;  /* 0x000000040c00780c */ /* 0x000fc40000f21070 */
[----:B------:R-:W-:Y:S01]  /*5f70*/  IADD3.X R17, R17, UR37, RZ, P4, !PT ;  /* 0x0000002511117c10 */ /* 0x000fe2000a7fe4ff */
[----:B------:R-:W0:Y:S01]  /*5f80*/  @P3 S2R R6, SR_CgaCtaId ;  /* 0x0000000000063919 */ /* 0x000e220000008800 */
[----:B------:R-:W-:Y:S02]  /*5f90*/  @P3 MOV R5, 0x400 ;  /* 0x0000040000053802 */ /* 0x000fe40000000f00 */
[----:B------:R-:W-:Y:S02]  /*5fa0*/  ISETP.GE.U32.AND P4, PT, R16, UR4, PT ;  /* 0x0000000410007c0c */ /* 0x000fe4000bf86070 */
[----:B------:R-:W-:Y:S02]  /*5fb0*/  LOP3.LUT R4, R4, 0x1, RZ, 0xc0, !PT ;  /* 0x0000000104047812 */ /* 0x000fe400078ec0ff */
[----:B------:R-:W-:Y:S02]  /*5fc0*/  LOP3.LUT R3, R3, 0x3, RZ, 0xc0, !PT ;  /* 0x0000000303037812 */ /* 0x000fe400078ec0ff */
[----:B------:R-:W-:-:S02]  /*5fd0*/  PRMT R11, RZ, 0x7610, R11 ;  /* 0x00007610ff0b7816 */ /* 0x000fc4000000000b */
[----:B0-----:R-:W-:-:S04]  /*5fe0*/  @P3 LEA R5, R6, R5, 0x18 ;  /* 0x0000000506053211 */ /* 0x001fc800078ec0ff */
[----:B------:R0:W-:Y:S01]  /*5ff0*/  @P3 SYNCS.ARRIVE.TRANS64.A1T0 RZ, [R5+URZ+0x58], RZ ;  /* 0x000058ff05ff39a7 */ /* 0x0001e2000810003f */
[----:B------:R-:W-:-:S04]  /*6000*/  ISETP.NE.U32.AND P3, PT, R4, 0x1, PT ;  /* 0x000000010400780c */ /* 0x000fc80003f65070 */
[----:B------:R-:W-:Y:S02]  /*6010*/  ISETP.GT.U32.AND P3, PT, R12, 0x3, !P3 ;  /* 0x000000030c00780c */ /* 0x000fe40005f64070 */
[----:B0-----:R-:W-:Y:S02]  /*6020*/  SEL R5, RZ, 0x1, !P1 ;  /* 0x00000001ff057807 */ /* 0x001fe40004800000 */
[----:B------:R-:W-:Y:S02]  /*6030*/  ISETP.GE.U32.AND.EX P1, PT, R17, UR5, PT, P4 ;  /* 0x0000000511007c0c */ /* 0x000fe4000bf26140 */
[----:B------:R-:W-:-:S04]  /*6040*/  SEL R4, RZ, 0x1, !P3 ;  /* 0x00000001ff047807 */ /* 0x000fc80005800000 */
[----:B------:R-:W-:Y:S02]  /*6050*/  LOP3.LUT R0, R4, R0, R5, 0x96, !PT ;  /* 0x0000000004007212 */ /* 0x000fe400078e9605 */
[----:B------:R-:W-:-:S05]  /*6060*/  PRMT R4, RZ, 0x7610, R4 ;  /* 0x00007610ff047816 */ /* 0x000fca0000000004 */
[----:B------:R-:W-:Y:S05]  /*6070*/  @P1 BRA `(.L_x_107) ;  /* 0x0000000400501947 */ /* 0x000fea0003800000 */
[----:B------:R-:W-:Y:S01]  /*6080*/  ULDC.64 UR4, c[0x0][0x628] ;  /* 0x00018a0000047ab9 */ /* 0x000fe20000000a00 */
[----:B------:R-:W0:Y:S01]  /*6090*/  S2R R14, SR_CTAID.X ;  /* 0x00000000000e7919 */ /* 0x000e220000002500 */
[----:B------:R-:W-:Y:S01]  /*60a0*/  ISETP.NE.U32.AND P1, PT, RZ, UR4, PT ;  /* 0x00000004ff007c0c */ /* 0x000fe2000bf25070 */
[----:B------:R-:W-:Y:S01]  /*60b0*/  ULDC UR7, c[0x0][0x630] ;  /* 0x00018c0000077ab9 */ /* 0x000fe20000000800 */
[----:B------:R-:W-:Y:S01]  /*60c0*/  IMAD.MOV.U32 R4, RZ, RZ, R16 ;  /* 0x000000ffff047224 */ /* 0x000fe200078e0010 */
[----:B------:R-:W1:Y:S01]  /*60d0*/  S2R R13, SR_CTAID.Y ;  /* 0x00000000000d7919 */ /* 0x000e620000002600 */
[----:B------:R-:W-:Y:S01]  /*60e0*/  ISETP.NE.AND.EX P1, PT, RZ, UR5, PT, P1 ;  /* 0x00000005ff007c0c */ /* 0x000fe2000bf25310 */
[----:B------:R-:W-:-:S12]  /*60f0*/  IMAD.MOV.U32 R5, RZ, RZ, R17 ;  /* 0x000000ffff057224 */ /* 0x000fd800078e0011 */
[----:B------:R-:W-:Y:S05]  /*6100*/  @!P1 BRA `(.L_x_108) ;  /* 0x0000000000289947 */ /* 0x000fea0003800000 */
[----:B------:R-:W-:Y:S02]  /*6110*/  ULDC UR6, c[0x0][0x634] ;  /* 0x00018d0000067ab9 */ /* 0x000fe40000000800 */
[----:B------:R-:W-:-:S05]  /*6120*/  IADD3 R9, P1, R16, UR6, RZ ;  /* 0x0000000610097c10 */ /* 0x000fca000ff3e0ff */
[----:B------:R-:W-:-:S04]  /*6130*/  IMAD.X R15, RZ, RZ, R17, P1 ;  /* 0x000000ffff0f7224 */ /* 0x000fc800008e0611 */
[----:B------:R-:W-:-:S04]  /*6140*/  IMAD.WIDE.U32 R6, R15, UR4, RZ ;  /* 0x000000040f067c25 */ /* 0x000fc8000f8e00ff */
[----:B------:R-:W-:-:S04]  /*6150*/  IMAD.WIDE.U32 R6, P1, R9, UR5, R6 ;  /* 0x0000000509067c25 */ /* 0x000fc8000f820006 */
[----:B------:R-:W-:-:S04]  /*6160*/  IMAD.WIDE.U32 R8, R9, UR4, RZ ;  /* 0x0000000409087c25 */ /* 0x000fc8000f8e00ff */
[----:B------:R-:W-:Y:S01]  /*6170*/  IMAD.X R5, RZ, RZ, RZ, P1 ;  /* 0x000000ffff057224 */ /* 0x000fe200008e06ff */
[----:B------:R-:W-:Y:S01]  /*6180*/  IADD3 RZ, P1, R9, R6, RZ ;  /* 0x0000000609ff7210 */ /* 0x000fe20007f3e0ff */
[----:B------:R-:W-:-:S04]  /*6190*/  IMAD.MOV.U32 R4, RZ, RZ, R7 ;  /* 0x000000ffff047224 */ /* 0x000fc800078e0007 */
[----:B------:R-:W-:-:S08]  /*61a0*/  IMAD.WIDE.U32.X R4, R15, UR5, R4, P1 ;  /* 0x000000050f047c25 */ /* 0x000fd000088e0404 */
.L_x_108:
[--C-:B------:R-:W-:Y:S01]  /*61b0*/  SHF.R.U64 R8, R4, UR7, R5.reuse ;  /* 0x0000000704087c19 */ /* 0x100fe20008001205 */
[----:B------:R-:W-:Y:S01]  /*61c0*/  ULDC.64 UR4, c[0x0][0x620] ;  /* 0x0001880000047ab9 */ /* 0x000fe20000000a00 */
[----:B------:R-:W-:Y:S01]  /*61d0*/  SHF.R.U32.HI R4, RZ, UR7, R5 ;  /* 0x00000007ff047c19 */ /* 0x000fe20008011605 */
[----:B------:R-:W2:Y:S01]  /*61e0*/  LDC R25, c[0x0][0x144] ;  /* 0x00005100ff197b82 */ /* 0x000ea20000000800 */
[----:B------:R-:W-:Y:S01]  /*61f0*/  IADD3 R7, P1, RZ, -R8, RZ ;  /* 0x80000008ff077210 */ /* 0x000fe20007f3e0ff */
[----:B------:R-:W-:Y:S01]  /*6200*/  ULDC.64 UR8, c[0x0][0x640] ;  /* 0x0001900000087ab9 */ /* 0x000fe20000000a00 */
[----:B0-----:R-:W-:Y:S01]  /*6210*/  I2FP.F32.U32 R9, R14 ;  /* 0x0000000e00097245 */ /* 0x001fe20000201000 */
[----:B------:R-:W-:Y:S02]  /*6220*/  ULDC UR6, c[0x0][0x608] ;  /* 0x0001820000067ab9 */ /* 0x000fe40000000800 */
[----:B------:R-:W-:Y:S01]  /*6230*/  IMAD.X R4, RZ, RZ, ~R4, P1 ;  /* 0x000000ffff047224 */ /* 0x000fe200008e0e04 */
[----:B------:R-:W-:Y:S01]  /*6240*/  ISETP.NE.U32.AND P1, PT, RZ, UR8, PT ;  /* 0x00000008ff007c0c */ /* 0x000fe2000bf25070 */
[----:B------:R-:W0:Y:S02]  /*6250*/  LDC R20, c[0x0][0x148] ;  /* 0x00005200ff147b82 */ /* 0x000e240000000800 */
[----:B------:R-:W-:Y:S01]  /*6260*/  IMAD R6, R4, UR4, RZ ;  /* 0x0000000404067c24 */ /* 0x000fe2000f8e02ff */
[----:B------:R-:W-:Y:S01]  /*6270*/  ISETP.NE.AND.EX P1, PT, RZ, UR9, PT, P1 ;  /* 0x00000009ff007c0c */ /* 0x000fe2000bf25310 */
[----:B------:R-:W-:Y:S01]  /*6280*/  IMAD.WIDE.U32 R4, R7, UR4, R16 ;  /* 0x0000000407047c25 */ /* 0x000fe2000f8e0010 */
[----:B------:R-:W-:-:S03]  /*6290*/  ULDC UR4, c[0x0][0x150] ;  /* 0x0000540000047ab9 */ /* 0x000fc60000000800 */
[----:B------:R-:W-:Y:S02]  /*62a0*/  IMAD R7, R7, UR5, R6 ;  /* 0x0000000507077c24 */ /* 0x000fe4000f8e0206 */
[----:B------:R-:W-:Y:S01]  /*62b0*/  FMUL R6, R9, UR4 ;  /* 0x0000000409067c20 */ /* 0x000fe20008400000 */
[----:B------:R-:W-:Y:S01]  /*62c0*/  ULDC UR4, c[0x0][0x618] ;  /* 0x0001860000047ab9 */ /* 0x000fe20000000800 */
[----:B------:R-:W-:Y:S01]  /*62d0*/  ULDC UR5, c[0x0][0x154] ;  /* 0x0000550000057ab9 */ /* 0x000fe20000000800 */
[----:B------:R-:W-:-:S03]  /*62e0*/  IMAD.IADD R5, R5, 0x1, R7 ;  /* 0x0000000105057824 */ /* 0x000fc600078e0207 */
[----:B------:R-:W3:Y:S02]  /*62f0*/  F2I.U32.TRUNC.NTZ R6, R6 ;  /* 0x0000000600067305 */ /* 0x000ee4000020f000 */
[----:B------:R-:W-:Y:S02]  /*6300*/  SHF.R.U64 R9, R4, UR4, R5 ;  /* 0x0000000404097c19 */ /* 0x000fe40008001205 */
[----:B-1----:R-:W-:-:S05]  /*6310*/  I2FP.F32.U32 R4, R13 ;  /* 0x0000000d00047245 */ /* 0x002fca0000201000 */
[----:B------:R-:W-:Y:S01]  /*6320*/  FMUL R22, R4, UR5 ;  /* 0x0000000504167c20 */ /* 0x000fe20008400000 */
[----:B------:R-:W-:Y:S01]  /*6330*/  SHF.R.U32.HI R4, RZ, UR4, R5 ;  /* 0x00000004ff047c19 */ /* 0x000fe20008011605 */
[----:B------:R-:W-:-:S03]  /*6340*/  ULDC UR4, c[0x0][0x658] ;  /* 0x0001960000047ab9 */ /* 0x000fc60000000800 */
[--C-:B------:R-:W-:Y:S01]  /*6350*/  SHF.R.U64 R21, R9, UR6, R4.reuse ;  /* 0x0000000609157c19 */ /* 0x100fe20008001204 */
[----:B------:R-:W1:Y:S01]  /*6360*/  F2I.U32.TRUNC.NTZ R22, R22 ;  /* 0x0000001600167305 */ /* 0x000e62000020f000 */
[----:B------:R-:W-:Y:S01]  /*6370*/  SHF.R.U32.HI R4, RZ, UR6, R4 ;  /* 0x00000006ff047c19 */ /* 0x000fe20008011604 */
[----:B---3--:R-:W-:-:S03]  /*6380*/  IMAD.MOV R6, RZ, RZ, -R6 ;  /* 0x000000ffff067224 */ /* 0x008fc600078e0a06 */
[----:B------:R-:W-:Y:S01]  /*6390*/  SHF.R.U64 R15, R21, UR4, R4 ;  /* 0x00000004150f7c19 */ /* 0x000fe20008001204 */
[----:B--2---:R-:W-:Y:S01]  /*63a0*/  IMAD R14, R25, R6, R14 ;  /* 0x00000006190e7224 */ /* 0x004fe200078e020e */
[----:B------:R-:W-:-:S03]  /*63b0*/  SHF.R.U32.HI R23, RZ, UR4, R4 ;  /* 0x00000004ff177c19 */ /* 0x000fc60008011604 */
[----:B------:R-:W-:Y:S02]  /*63c0*/  IMAD.MOV.U32 R4, RZ, RZ, R15 ;  /* 0x000000ffff047224 */ /* 0x000fe400078e000f */
[----:B------:R-:W-:Y:S01]  /*63d0*/  IMAD.MOV.U32 R5, RZ, RZ, R23 ;  /* 0x000000ffff057224 */ /* 0x000fe200078e0017 */
[----:B-1----:R-:W-:Y:S06]  /*63e0*/  @!P1 BRA `(.L_x_109) ;  /* 0x0000000000289947 */ /* 0x002fec0003800000 */
[----:B------:R-:W-:Y:S02]  /*63f0*/  ULDC UR4, c[0x0][0x64c] ;  /* 0x0001930000047ab9 */ /* 0x000fe40000000800 */
[----:B------:R-:W-:-:S05]  /*6400*/  IADD3 R5, P1, R15, UR4, RZ ;  /* 0x000000040f057c10 */ /* 0x000fca000ff3e0ff */
[----:B------:R-:W-:-:S04]  /*6410*/  IMAD.X R23, RZ, RZ, R23, P1 ;  /* 0x000000ffff177224 */ /* 0x000fc800008e0617 */
[----:B------:R-:W-:-:S04]  /*6420*/  IMAD.WIDE.U32 R6, R23, UR8, RZ ;  /* 0x0000000817067c25 */ /* 0x000fc8000f8e00ff */
[----:B------:R-:W-:-:S04]  /*6430*/  IMAD.WIDE.U32 R6, P1, R5, UR9, R6 ;  /* 0x0000000905067c25 */ /* 0x000fc8000f820006 */
[----:B------:R-:W-:-:S04]  /*6440*/  IMAD.WIDE.U32 R4, R5, UR8, RZ ;  /* 0x0000000805047c25 */ /* 0x000fc8000f8e00ff */
[----:B------:R-:W-:Y:S01]  /*6450*/  IMAD.MOV.U32 R4, RZ, RZ, R7 ;  /* 0x000000ffff047224 */ /* 0x000fe200078e0007 */
[----:B------:R-:W-:Y:S01]  /*6460*/  IADD3 RZ, P3, R5, R6, RZ ;  /* 0x0000000605ff7210 */ /* 0x000fe20007f7e0ff */
[----:B------:R-:W-:-:S04]  /*6470*/  IMAD.X R5, RZ, RZ, RZ, P1 ;  /* 0x000000ffff057224 */ /* 0x000fc800008e06ff */
[----:B------:R-:W-:-:S08]  /*6480*/  IMAD.WIDE.U32.X R4, R23, UR9, R4, P3 ;  /* 0x0000000917047c25 */ /* 0x000fd000098e0404 */
.L_x_109:
[----:B------:R-:W-:Y:S01]  /*6490*/  ISETP.NE.AND P1, PT, R2, 0x1, PT ;  /* 0x000000010200780c */ /* 0x000fe20003f25270 */
[----:B------:R-:W-:Y:S01]  /*64a0*/  ULDC UR4, c[0x0][0x648] ;  /* 0x0001920000047ab9 */ /* 0x000fe20000000800 */
[----:B------:R-:W-:Y:S01]  /*64b0*/  LOP3.LUT R21, R21, UR29, RZ, 0xc0, !PT ;  /* 0x0000001d15157c12 */ /* 0x000fe2000f8ec0ff */
[----:B------:R-:W-:Y:S01]  /*64c0*/  IMAD.MOV R22, RZ, RZ, -R22 ;  /* 0x000000ffff167224 */ /* 0x000fe200078e0a16 */
[----:B------:R-:W-:Y:S01]  /*64d0*/  SHF.R.U64 R4, R4, UR4, R5 ;  /* 0x0000000404047c19 */ /* 0x000fe20008001205 */
[----:B------:R-:W-:Y:S01]  /*64e0*/  ULDC UR4, c[0x0][0x638] ;  /* 0x00018e0000047ab9 */ /* 0x000fe20000000800 */
[----:B------:R-:W-:Y:S01]  /*64f0*/  ULDC UR5, c[0x0][0x610] ;  /* 0x0001840000057ab9 */ /* 0x000fe20000000800 */
[----:B------:R-:W-:Y:S02]  /*6500*/  IMAD.MOV.U32 R5, RZ, RZ, 0x1 ;  /* 0x00000001ff057424 */ /* 0x000fe400078e00ff */
[----:B------:R-:W-:Y:S02]  /*6510*/  IMAD.MOV R6, RZ, RZ, -R4 ;  /* 0x000000ffff067224 */ /* 0x000fe400078e0a04 */
[----:B------:R-:W-:Y:S01]  /*6520*/  IMAD R21, R4, UR21, R21 ;  /* 0x0000001504157c24 */ /* 0x000fe2000f8e0215 */
[----:B------:R-:W-:Y:S01]  /*6530*/  LOP3.LUT R4, R9, UR13, RZ, 0xc0, !PT ;  /* 0x0000000d09047c12 */ /* 0x000fe2000f8ec0ff */
[----:B0-----:R-:W-:-:S02]  /*6540*/  @P1 IMAD R14, R20, R22, R13 ;  /* 0x00000016140e1224 */ /* 0x001fc400078e020d */
[----:B------:R-:W-:Y:S01]  /*6550*/  IMAD R15, R6, UR4, R15 ;  /* 0x00000004060f7c24 */ /* 0x000fe2000f8e020f */
[----:B------:R-:W-:Y:S01]  /*6560*/  ULDC UR4, c[0x0][0x600] ;  /* 0x0001800000047ab9 */ /* 0x000fe20000000800 */
[----:B------:R-:W-:Y:S02]  /*6570*/  IMAD R14, R21, UR5, R14 ;  /* 0x00000005150e7c24 */ /* 0x000fe4000f8e020e */
[--C-:B------:R-:W-:Y:S01]  /*6580*/  IMAD R15, R15, UR4, R4.reuse ;  /* 0x000000040f0f7c24 */ /* 0x100fe2000f8e0204 */
[----:B------:R-:W-:-:S04]  /*6590*/  PRMT R4, R5, 0x7610, R4 ;  /* 0x0000761005047816 */ /* 0x000fc80000000004 */
[----:B------:R-:W-:Y:S02]  /*65a0*/  SEL R20, R15, R14, !P1 ;  /* 0x0000000e0f147207 */ /* 0x000fe40004800000 */
[----:B------:R-:W-:-:S07]  /*65b0*/  SEL R13, R14, R15, !P1 ;  /* 0x0000000f0e0d7207 */ /* 0x000fce0004800000 */
.L_x_107:
[----:B------:R-:W-:Y:S05]  /*65c0*/  BSYNC B1 ;  /* 0x0000000000017941 */ /* 0x000fea0003800000 */
.L_x_106:
[----:B------:R-:W-:-:S13]  /*65d0*/  LOP3.LUT P1, RZ, R4, 0xff, RZ, 0xc0, !PT ;  /* 0x000000ff04ff7812 */ /* 0x000fda000782c0ff */
[----:B------:R-:W-:Y:S05]  /*65e0*/  @P1 BRA `(.L_x_110) ;  /* 0xfffffff000b81947 */ /* 0x000fea000383ffff */
[----:B------:R-:W-:Y:S05]  /*65f0*/  BSYNC B0 ;  /* 0x0000000000007941 */ /* 0x000fea0003800000 */
.L_x_98:
[----:B------:R-:W-:-:S03]  /*6600*/  UMOV UR4, 0xffffffff ;  /* 0xffffffff00047882 */ /* 0x000fc60000000000 */
[----:B------:R-:W-:Y:S05]  /*6610*/  BRA.DIV UR4, `(.L_x_111) ;  /* 0x0000000604187947 */ /* 0x000fea000b800000 */
[----:B------:R-:W-:-:S13]  /*6620*/  ELECT P6, URZ, PT ;  /* 0x00000000003f782f */ /* 0x000fda00038c0000 */
.L_x_125:
[----:B------:R-:W-:Y:S04]  /*6630*/  BSSY B0, `(.L_x_112) ;  /* 0x000002b000007945 */ /* 0x000fe80003800000 */
[----:B------:R-:W-:Y:S05]  /*6640*/  @!P6 BRA `(.L_x_113) ;  /* 0x0000000000a4e947 */ /* 0x000fea0003800000 */
[----:B------:R-:W-:-:S04]  /*6650*/  LOP3.LUT R18, R18, 0x2, RZ, 0xfc, !PT ;  /* 0x0000000212127812 */ /* 0x000fc800078efcff */
[----:B------:R-:W-:-:S13]  /*6660*/  ISETP.NE.AND P0, PT, R18, 0x3, PT ;  /* 0x000000031200780c */ /* 0x000fda0003f05270 */
[----:B------:R-:W-:Y:S05]  /*6670*/  @!P0 BRA `(.L_x_114) ;  /* 0x0000000000048947 */ /* 0x000fea0003800000 */
[----:B------:R-:W-:Y:S01]  /*6680*/  BPT.TRAP 0x1 ;  /* 0x000000040000795c */ /* 0x000fe20000300000 */
.L_x_114:
[----:B------:R-:W0:Y:S01]  /*6690*/  S2R R5, SR_CgaCtaId ;  /* 0x0000000000057919 */ /* 0x000e220000008800 */
[----:B------:R-:W-:Y:S02]  /*66a0*/  MOV R2, 0x400 ;  /* 0x0000040000027802 */ /* 0x000fe40000000f00 */
[----:B------:R-:W-:Y:S02]  /*66b0*/  SHF.L.U32 R4, R0, 0x1f, RZ ;  /* 0x0000001f00047819 */ /* 0x000fe400000006ff */
[----:B0-----:R-:W-:-:S05]  /*66c0*/  LEA R2, R5, R2, 0x18 ;  /* 0x0000000205027211 */ /* 0x001fca00078ec0ff */
[----:B------:R-:W-:-:S04]  /*66d0*/  VIADD R2, R2, 0x20 ;  /* 0x0000002002027836 */ /* 0x000fc80000000000 */
[C---:B------:R-:W-:Y:S02]  /*66e0*/  IMAD R7, R3.reuse, 0x8, R2 ;  /* 0x0000000803077824 */ /* 0x040fe400078e0202 */
[----:B------:R-:W-:Y:S02]  /*66f0*/  VIADD R3, R3, 0x1 ;  /* 0x0000000103037836 */ /* 0x000fe40000000000 */
[----:B------:R-:W0:Y:S03]  /*6700*/  SYNCS.PHASECHK.TRANS64.TRYWAIT P0, [R7+URZ], R4 ;  /* 0x00000004070075a7 */ /* 0x000e26000800017f */
[----:B------:R-:W-:-:S04]  /*6710*/  ISETP.NE.AND P1, PT, R3, 0x4, PT ;  /* 0x000000040300780c */ /* 0x000fc80003f25270 */
[----:B------:R-:W-:Y:S02]  /*6720*/  SEL R5, RZ, 0x1, P1 ;  /* 0x00000001ff057807 */ /* 0x000fe40000800000 */
[----:B------:R-:W-:Y:S02]  /*6730*/  SEL R3, R3, RZ, P1 ;  /* 0x000000ff03037207 */ /* 0x000fe40000800000 */
[----:B------:R-:W-:-:S03]  /*6740*/  LOP3.LUT R6, R0, R5, RZ, 0x3c, !PT ;  /* 0x0000000500067212 */ /* 0x000fc600078e3cff */
[----:B------:R-:W-:Y:S01]  /*6750*/  IMAD R8, R3, 0x8, R2 ;  /* 0x0000000803087824 */ /* 0x000fe200078e0202 */
[----:B------:R-:W-:Y:S01]  /*6760*/  SHF.L.U32 R5, R6, 0x1f, RZ ;  /* 0x0000001f06057819 */ /* 0x000fe200000006ff */
[----:B0-----:R-:W-:Y:S06]  /*6770*/  @!P0 BRA `(.L_x_115) ;  /* 0x0000000000e08947 */ /* 0x001fec0003800000 */
.L_x_126:
[----:B------:R-:W1:Y:S01]  /*6780*/  SYNCS.PHASECHK.TRANS64.TRYWAIT P0, [R8+URZ], R5 ;  /* 0x00000005080075a7 */ /* 0x000e62000800017f */
[----:B------:R-:W-:-:S05]  /*6790*/  VIADD R0, R3, 0x1 ;  /* 0x0000000103007836 */ /* 0x000fca0000000000 */
[----:B------:R-:W-:-:S04]  /*67a0*/  ISETP.NE.AND P1, PT, R0, 0x4, PT ;  /* 0x000000040000780c */ /* 0x000fc80003f25270 */
[----:B------:R-:W-:Y:S02]  /*67b0*/  SEL R3, RZ, 0x1, P1 ;  /* 0x00000001ff037807 */ /* 0x000fe40000800000 */
[----:B0-----:R-:W-:Y:S02]  /*67c0*/  SEL R7, R0, RZ, P1 ;  /* 0x000000ff00077207 */ /* 0x001fe40000800000 */
[----:B------:R-:W-:-:S03]  /*67d0*/  LOP3.LUT R9, R6, R3, RZ, 0x3c, !PT ;  /* 0x0000000306097212 */ /* 0x000fc600078e3cff */
[----:B------:R-:W-:Y:S01]  /*67e0*/  IMAD R11, R7, 0x8, R2 ;  /* 0x00000008070b7824 */ /* 0x000fe200078e0202 */
[----:B------:R-:W-:Y:S01]  /*67f0*/  SHF.L.U32 R6, R9, 0x1f, RZ ;  /* 0x0000001f09067819 */ /* 0x000fe200000006ff */
[----:B-1----:R-:W-:Y:S06]  /*6800*/  @!P0 BRA `(.L_x_116) ;  /* 0x0000000000d08947 */ /* 0x002fec0003800000 */
.L_x_127:
[----:B------:R-:W1:Y:S01]  /*6810*/  SYNCS.PHASECHK.TRANS64.TRYWAIT P0, [R11+URZ], R6 ;  /* 0x000000060b0075a7 */ /* 0x000e62000800017f */
[----:B------:R-:W-:-:S05]  /*6820*/  VIADD R0, R7, 0x1 ;  /* 0x0000000107007836 */ /* 0x000fca0000000000 */
[----:B------:R-:W-:-:S04]  /*6830*/  ISETP.NE.AND P1, PT, R0, 0x4, PT ;  /* 0x000000040000780c */ /* 0x000fc80003f25270 */
[----:B------:R-:W-:Y:S02]  /*6840*/  SEL R4, RZ, 0x1, P1 ;  /* 0x00000001ff047807 */ /* 0x000fe40000800000 */
[----:B------:R-:W-:Y:S02]  /*6850*/  SEL R3, R0, RZ, P1 ;  /* 0x000000ff00037207 */ /* 0x000fe40000800000 */
[----:B------:R-:W-:Y:S01]  /*6860*/  LOP3.LUT R0, R9, R4, RZ, 0x3c, !PT ;  /* 0x0000000409007212 */ /* 0x000fe200078e3cff */
[----:B-1----:R-:W-:Y:S06]  /*6870*/  @!P0 BRA `(.L_x_117) ;  /* 0x0000000000c88947 */ /* 0x002fec0003800000 */
.L_x_128:
[----:B------:R-:W-:Y:S01]  /*6880*/  IMAD R3, R3, 0x8, R2 ;  /* 0x0000000803037824 */ /* 0x000fe200078e0202 */
[----:B------:R-:W-:-:S07]  /*6890*/  SHF.L.U32 R0, R0, 0x1f, RZ ;  /* 0x0000001f00007819 */ /* 0x000fce00000006ff */
.L_x_118:
[----:B--2---:R2:W3:Y:S02]  /*68a0*/  SYNCS.PHASECHK.TRANS64.TRYWAIT P0, [R3+URZ], R0 ;  /* 0x00000000030075a7 */ /* 0x0044e4000800017f */
[----:B---3--:R-:W-:Y:S05]  /*68b0*/  @!P0 NANOSLEEP.SYNCS 0x989680 ;  /* 0x009896800000895d */ /* 0x008fea0003900000 */
[----:B------:R-:W3:Y:S02]  /*68c0*/  @!P0 SYNCS.PHASECHK.TRANS64 P0, [R3+URZ], R0 ;  /* 0x00000000030085a7 */ /* 0x000ee4000800007f */
[----:B---3--:R-:W-:Y:S05]  /*68d0*/  @!P0 BRA `(.L_x_118) ;  /* 0xfffffffc00f08947 */ /* 0x008fea000383ffff */
.L_x_113:
[----:B------:R-:W-:Y:S05]  /*68e0*/  BSYNC B0 ;  /* 0x0000000000007941 */ /* 0x000fea0003800000 */
.L_x_112:
[----:B------:R-:W-:Y:S05]  /*68f0*/  EXIT ;  /* 0x000000000000794d */ /* 0x000fea0003800000 */
.L_x_17:
[----:B-1----:R1:W2:Y:S02]  /*6900*/  SYNCS.PHASECHK.TRANS64.TRYWAIT P1, [R3+URZ], R0 ;  /* 0x00000000030075a7 */ /* 0x0022a4000802017f */
[----:B--2---:R-:W-:Y:S05]  /*6910*/  @!P1 NANOSLEEP.SYNCS 0x989680 ;  /* 0x009896800000995d */ /* 0x004fea0003900000 */
[----:B------:R-:W2:Y:S02]  /*6920*/  @!P1 SYNCS.PHASECHK.TRANS64 P1, [R3+URZ], R0 ;  /* 0x00000000030095a7 */ /* 0x000ea4000802007f */
[----:B--2---:R-:W-:Y:S05]  /*6930*/  @!P1 BRA `(.L_x_17) ;  /* 0xfffffffc00f09947 */ /* 0x004fea000383ffff */
[----:B------:R-:W-:Y:S05]  /*6940*/  BRA `(.L_x_16) ;  /* 0xffffffa800d87947 */ /* 0x000fea000383ffff */
.L_x_22:
[----:B-1----:R-:W-:-:S04]  /*6950*/  IMAD.U32 R4, RZ, RZ, UR4 ;  /* 0x00000004ff047e24 */ /* 0x002fc8000f8e00ff */
[----:B------:R1:W2:Y:S03]  /*6960*/  SYNCS.PHASECHK.TRANS64.TRYWAIT P1, [R4+URZ], R3 ;  /* 0x00000003040075a7 */ /* 0x0002a6000802017f */
[----:B--2---:R-:W-:Y:S05]  /*6970*/  @!P1 NANOSLEEP.SYNCS 0x989680 ;  /* 0x009896800000995d */ /* 0x004fea0003900000 */
[----:B------:R-:W2:Y:S02]  /*6980*/  @!P1 SYNCS.PHASECHK.TRANS64 P1, [R4+URZ], R3 ;  /* 0x00000003040095a7 */ /* 0x000ea4000802007f */
[----:B--2---:R-:W-:Y:S05]  /*6990*/  @!P1 BRA `(.L_x_22) ;  /* 0xfffffffc00ec9947 */ /* 0x004fea000383ffff */
[----:B------:R-:W-:Y:S05]  /*69a0*/  BRA `(.L_x_21) ;  /* 0xffffffb000fc7947 */ /* 0x000fea000383ffff */
.L_x_99:
[----:B------:R-:W-:Y:S01]  /*69b0*/  BSSY B1, `(.L_x_119) ;  /* 0x0000006000017945 */ /* 0x000fe20003800000 */
[----:B------:R-:W-:-:S07]  /*69c0*/  IMAD.MOV.U32 R15, RZ, RZ, -0x1 ;  /* 0xffffffffff0f7424 */ /* 0x000fce00078e00ff */
[----:B------:R-:W-:Y:S05]  /*69d0*/  WARPSYNC.COLLECTIVE R15, `(.L_x_120) ;  /* 0x000000000f0c7348 */ /* 0x000fea0003c00000 */
[----:B------:R-:W-:Y:S02]  /*69e0*/  ELECT P6, UR62, PT ;  /* 0x00000000003e782f */ /* 0x000fe400038c0000 */
[----:B------:R-:W-:Y:S01]  /*69f0*/  MOV R14, UR62 ;  /* 0x0000003e000e7c02 */ /* 0x000fe20008000f00 */
[----:B------:R-:W-:Y:S10]  /*6a00*/  ENDCOLLECTIVE ;  /* 0x000000000000791b */ /* 0x000ff40003800000 */
.L_x_120:
[----:B------:R-:W-:Y:S05]  /*6a10*/  BSYNC B1 ;  /* 0x0000000000017941 */ /* 0x000fea0003800000 */
.L_x_119:
[----:B------:R-:W-:Y:S05]  /*6a20*/  BRA `(.L_x_121) ;  /* 0xffffffec00b47947 */ /* 0x000fea000383ffff */
.L_x_102:
[----:B0-----:R0:W1:Y:S02]  /*6a30*/  SYNCS.PHASECHK.TRANS64.TRYWAIT P1, [R14+URZ+0x20], R7 ;  /* 0x000020070e0075a7 */ /* 0x001064000802017f */
[----:B-1----:R-:W-:Y:S05]  /*6a40*/  @!P1 NANOSLEEP.SYNCS 0x989680 ;  /* 0x009896800000995d */ /* 0x002fea0003900000 */
[----:B------:R-:W1:Y:S02]  /*6a50*/  @!P1 SYNCS.PHASECHK.TRANS64 P1, [R14+URZ+0x20], R7 ;  /* 0x000020070e0095a7 */ /* 0x000e64000802007f */
[----:B-1----:R-:W-:Y:S05]  /*6a60*/  @!P1 BRA `(.L_x_102) ;  /* 0xfffffffc00f09947 */ /* 0x002fea000383ffff */
[----:B------:R-:W-:Y:S05]  /*6a70*/  BRA `(.L_x_122) ;  /* 0xffffffec00e87947 */ /* 0x000fea000383ffff */
.L_x_111:
[----:B------:R-:W-:Y:S01]  /*6a80*/  BSSY B0, `(.L_x_123) ;  /* 0x0000006000007945 */ /* 0x000fe20003800000 */
[----:B------:R-:W-:-:S07]  /*6a90*/  IMAD.MOV.U32 R15, RZ, RZ, -0x1 ;  /* 0xffffffffff0f7424 */ /* 0x000fce00078e00ff */
[----:B------:R-:W-:Y:S05]  /*6aa0*/  WARPSYNC.COLLECTIVE R15, `(.L_x_124) ;  /* 0x000000000f0c7348 */ /* 0x000fea0003c00000 */
[----:B------:R-:W-:Y:S02]  /*6ab0*/  ELECT P6, UR62, PT ;  /* 0x00000000003e782f */ /* 0x000fe400038c0000 */
[----:B------:R-:W-:Y:S01]  /*6ac0*/  MOV R14, UR62 ;  /* 0x0000003e000e7c02 */ /* 0x000fe20008000f00 */
[----:B------:R-:W-:Y:S10]  /*6ad0*/  ENDCOLLECTIVE ;  /* 0x000000000000791b */ /* 0x000ff40003800000 */
.L_x_124:
[----:B------:R-:W-:Y:S05]  /*6ae0*/  BSYNC B0 ;  /* 0x0000000000007941 */ /* 0x000fea0003800000 */
.L_x_123:
[----:B------:R-:W-:Y:S05]  /*6af0*/  BRA `(.L_x_125) ;  /* 0xfffffff800cc7947 */ /* 0x000fea000383ffff */
.L_x_115:
[----:B0-----:R0:W1:Y:S02]  /*6b00*/  SYNCS.PHASECHK.TRANS64.TRYWAIT P0, [R7+URZ], R4 ;  /* 0x00000004070075a7 */ /* 0x001064000800017f */
[----:B-1----:R-:W-:Y:S05]  /*6b10*/  @!P0 NANOSLEEP.SYNCS 0x989680 ;  /* 0x009896800000895d */ /* 0x002fea0003900000 */
[----:B------:R-:W1:Y:S02]  /*6b20*/  @!P0 SYNCS.PHASECHK.TRANS64 P0, [R7+URZ], R4 ;  /* 0x00000004070085a7 */ /* 0x000e64000800007f */
[----:B-1----:R-:W-:Y:S05]  /*6b30*/  @!P0 BRA `(.L_x_115) ;  /* 0xfffffffc00f08947 */ /* 0x002fea000383ffff */
[----:B------:R-:W-:Y:S05]  /*6b40*/  BRA `(.L_x_126) ;  /* 0xfffffffc000c7947 */ /* 0x000fea000383ffff */
.L_x_116:
[----:B0-----:R0:W1:Y:S02]  /*6b50*/  SYNCS.PHASECHK.TRANS64.TRYWAIT P0, [R8+URZ], R5 ;  /* 0x00000005080075a7 */ /* 0x001064000800017f */
[----:B-1----:R-:W-:Y:S05]  /*6b60*/  @!P0 NANOSLEEP.SYNCS 0x989680 ;  /* 0x009896800000895d */ /* 0x002fea0003900000 */
[----:B------:R-:W1:Y:S02]  /*6b70*/  @!P0 SYNCS.PHASECHK.TRANS64 P0, [R8+URZ], R5 ;  /* 0x00000005080085a7 */ /* 0x000e64000800007f */
[----:B-1----:R-:W-:Y:S05]  /*6b80*/  @!P0 BRA `(.L_x_116) ;  /* 0xfffffffc00f08947 */ /* 0x002fea000383ffff */
[----:B------:R-:W-:Y:S05]  /*6b90*/  BRA `(.L_x_127) ;  /* 0xfffffffc001c7947 */ /* 0x000fea000383ffff */
.L_x_117:
[----:B-1----:R1:W2:Y:S02]  /*6ba0*/  SYNCS.PHASECHK.TRANS64.TRYWAIT P0, [R11+URZ], R6 ;  /* 0x000000060b0075a7 */ /* 0x0022a4000800017f */
[----:B--2---:R-:W-:Y:S05]  /*6bb0*/  @!P0 NANOSLEEP.SYNCS 0x989680 ;  /* 0x009896800000895d */ /* 0x004fea0003900000 */
[----:B------:R-:W2:Y:S02]  /*6bc0*/  @!P0 SYNCS.PHASECHK.TRANS64 P0, [R11+URZ], R6 ;  /* 0x000000060b0085a7 */ /* 0x000ea4000800007f */
[----:B--2---:R-:W-:Y:S05]  /*6bd0*/  @!P0 BRA `(.L_x_117) ;  /* 0xfffffffc00f08947 */ /* 0x004fea000383ffff */
[----:B------:R-:W-:Y:S05]  /*6be0*/  BRA `(.L_x_128) ;  /* 0xfffffffc00247947 */ /* 0x000fea000383ffff */
.L_x_129:
[----:B------:R-:W-:-:S00]  /*6bf0*/  BRA `(.L_x_129) ;  /* 0xfffffffc00fc7947 */ /* 0x000fc0000383ffff */
[----:B------:R-:W-:-:S00]  /*6c00*/  NOP ;  /* 0x0000000000007918 */ /* 0x000fc00000000000 */
[----:B------:R-:W-:-:S00]  /*6c10*/  NOP ;  /* 0x0000000000007918 */ /* 0x000fc00000000000 */
[----:B------:R-:W-:-:S00]  /*6c20*/  NOP ;  /* 0x0000000000007918 */ /* 0x000fc00000000000 */
[----:B------:R-:W-:-:S00]  /*6c30*/  NOP ;  /* 0x0000000000007918 */ /* 0x000fc00000000000 */
[----:B------:R-:W-:-:S00]  /*6c40*/  NOP ;  /* 0x0000000000007918 */ /* 0x000fc00000000000 */
[----:B------:R-:W-:-:S00]  /*6c50*/  NOP ;  /* 0x0000000000007918 */ /* 0x000fc00000000000 */
[----:B------:R-:W-:-:S00]  /*6c60*/  NOP ;  /* 0x0000000000007918 */ /* 0x000fc00000000000 */
[----:B------:R-:W-:-:S00]  /*6c70*/  NOP ;  /* 0x0000000000007918 */ /* 0x000fc00000000000 */
.L_x_130:


//--------------------- .nv.global.init           --------------------------
	.section	.nv.global.init,"aw",@progbits
.nv.global.init:
	.type		$str$22,@object
	.size		$str$22,($str$23 - $str$22)
$str$22:
        /*0000*/ 	.byte	0x6b, 0x5f, 0x74, 0x69, 0x6c, 0x65, 0x5f, 0x63, 0x6f, 0x75, 0x6e, 0x74, 0x20, 0x3e, 0x3d, 0x20
        /*0010*/ 	.byte	0x31, 0x00
	.type		$str$23,@object
	.size		$str$23,(__unnamed_1 - $str$23)
$str$23:
        /*0012*/ 	.byte	0x2f, 0x74, 0x6d, 0x70, 0x2f, 0x63, 0x75, 0x74, 0x6c, 0x61, 0x73, 0x73, 0x5f, 0x73, 0x77, 0x65
        /*0022*/ 	.byte	0x65, 0x70, 0x5f, 0x73, 0x72, 0x63, 0x2f, 0x69, 0x6e, 0x63, 0x6c, 0x75, 0x64, 0x65, 0x2f, 0x63
        /*0032*/ 	.byte	0x75, 0x74, 0x6c, 0x61, 0x73, 0x73, 0x2f, 0x67, 0x65, 0x6d, 0x6d, 0x2f, 0x63, 0x6f, 0x6c, 0x6c
        /*0042*/ 	.byte	0x65, 0x63, 0x74, 0x69, 0x76, 0x65, 0x2f, 0x73, 0x6d, 0x39, 0x30, 0x5f, 0x6d, 0x6d, 0x61, 0x5f
        /*0052*/ 	.byte	0x74, 0x6d, 0x61, 0x5f, 0x67, 0x6d, 0x6d, 0x61, 0x5f, 0x73, 0x73, 0x5f, 0x77, 0x61, 0x72, 0x70
        /*0062*/ 	.byte	0x73, 0x70, 0x65, 0x63, 0x69, 0x61, 0x6c, 0x69, 0x7a, 0x65, 0x64, 0x2e, 0x68, 0x70, 0x70, 0x00
	.type		__unnamed_1,@object
	.size		__unnamed_1,(.L_0 - __unnamed_1)
__unnamed_1:
        /*0072*/ 	.byte	0x76, 0x6f, 0x69, 0x64, 0x20, 0x63, 0x75, 0x74, 0x6c, 0x61, 0x73, 0x73, 0x3a, 0x3a, 0x67, 0x65
        /* <DEDUP_REMOVED lines=176> */
        /*0b82*/ 	.byte	0x65, 0x3a, 0x3a, 0x69, 0x64, 0x65, 0x6e, 0x74, 0x69, 0x74, 0x79, 0x5d, 0x00
.L_0:


//--------------------- .nv.shared._ZN7cutlass13device_kernelINS_4gemm6kernel13GemmUniversalIN4cute5tupleIJiiiiEEENS1_10collective13CollectiveMmaINS1_34MainloopSm90TmaGmmaWarpSpecializedILi4ENS5_IJNS4_1CILi1EEESB_SB_EEENS1_35KernelTmaWarpSpecializedCooperativeEEENS5_IJNSA_ILi128EEENSA_ILi64EEESF_EEENS_10tfloat32_tENS5_IJlSB_lEEESI_SJ_NS4_8TiledMMAINS4_8MMA_AtomIJNS4_4SM904GMMA29MMA_64x64x8_F32TF32TF32_SS_TNILNSN_7ScaleInE1ELSP_1EEEEEENS4_6LayoutINS5_IJNSA_ILi2EEESB_SB_EEENS5_IJSB_NSA_ILi0EEESV_EEEEENS5_IJNS4_10UnderscoreESY_SY_EEEEENS4_13SM90_TMA_LOADENS4_14ComposedLayoutINS4_7SwizzleILi3ELi4ELi3EEENS4_18smem_ptr_flag_bitsILi32EEENSS_INS5_IJNSA_ILi8EEENSA_ILi32EEEEEENS5_IJS18_SB_EEEEEEEvNS4_8identityES11_S1C_vS1D_EENS_8epilogue10collective6detail29Sm90TmaWarpSpecializedAdapterINS1G_15DefaultEpilogueISI_SJ_SJ_NS1F_6thread17LinearCombinationISI_Li1EffLNS1K_9ScaleType4KindE0ELNS_15FloatRoundStyleE2ESI_EENS1_15EpilogueDefaultEEEEEvvEEEEvNT_6ParamsE --------------------------
	.section	.nv.shared._ZN7cutlass13device_kernelINS_4gemm6kernel13GemmUniversalIN4cute5tupleIJiiiiEEENS1_10collective13CollectiveMmaINS1_34MainloopSm90TmaGmmaWarpSpecializedILi4ENS5_IJNS4_1CILi1EEESB_SB_EEENS1_35KernelTmaWarpSpecializedCooperativeEEENS5_IJNSA_ILi128EEENSA_ILi64EEESF_EEENS_10tfloat32_tENS5_IJlSB_lEEESI_SJ_NS4_8TiledMMAINS4_8MMA_AtomIJNS4_4SM904GMMA29MMA_64x64x8_F32TF32TF32_SS_TNILNSN_7ScaleInE1ELSP_1EEEEEENS4_6LayoutINS5_IJNSA_ILi2EEESB_SB_EEENS5_IJSB_NSA_ILi0EEESV_EEEEENS5_IJNS4_10UnderscoreESY_SY_EEEEENS4_13SM90_TMA_LOADENS4_14ComposedLayoutINS4_7SwizzleILi3ELi4ELi3EEENS4_18smem_ptr_flag_bitsILi32EEENSS_INS5_IJNSA_ILi8EEENSA_ILi32EEEEEENS5_IJS18_SB_EEEEEEEvNS4_8identityES11_S1C_vS1D_EENS_8epilogue10collective6detail29Sm90TmaWarpSpecializedAdapterINS1G_15DefaultEpilogueISI_SJ_SJ_NS1F_6thread17LinearCombinationISI_Li1EffLNS1K_9ScaleType4KindE0ELNS_15FloatRoundStyleE2ESI_EENS1_15EpilogueDefaultEEEEEvvEEEEvNT_6ParamsE,"aw",@nobits
	.sectionflags	@""
	.align	16
	.zero		1024


//--------------------- .nv.shared.reserved.0     --------------------------
	.section	.nv.shared.reserved.0,"aw",@nobits
	.weak		__nv_reservedSMEM_offset_0_alias
	.size		__nv_reservedSMEM_offset_0_alias, 0, 0
	.other		__nv_reservedSMEM_offset_0_alias,@"STO_CUDA_RESERVED_SHARED STV_DEFAULT"
__nv_reservedSMEM_offset_0_alias:
	.zero		0


//--------------------- .nv.global                --------------------------
	.section	.nv.global,"aw",@nobits
.nv.global:
	.type		_ZN39_INTERNAL_e75ff55d_4_k_cu_0ca31726_62064cute1_E,@object
	.size		_ZN39_INTERNAL_e75ff55d_4_k_cu_0ca31726_62064cute1_E,(_ZN39_INTERNAL_e75ff55d_4_k_cu_0ca31726_62064cuda3std3__45__cpo6cbeginE - _ZN39_INTERNAL_e75ff55d_4_k_cu_0ca31726_62064cute1_E)
_ZN39_INTERNAL_e75ff55d_4_k_cu_0ca31726_62064cute1_E:
	.zero		1
	.type		_ZN39_INTERNAL_e75ff55d_4_k_cu_0ca31726_62064cuda3std3__45__cpo6cbeginE,@object
	.size		_ZN39_INTERNAL_e75ff55d_4_k_cu_0ca31726_62064cuda3std3__45__cpo6cbeginE,(_ZN39_INTERNAL_e75ff55d_4_k_cu_0ca31726_62064cuda3std3__48in_placeE - _ZN39_INTERNAL_e75ff55d_4_k_cu_0ca31726_62064cuda3std3__45__cpo6cbeginE)
_ZN39_INTERNAL_e75ff55d_4_k_cu_0ca31726_62064cuda3std3__45__cpo6cbeginE:
	.zero		1
	.type		_ZN39_INTERNAL_e75ff55d_4_k_cu_0ca31726_62064cuda3std3__48in_placeE,@object
	.size		_ZN39_INTERNAL_e75ff55d_4_k_cu_0ca31726_62064cuda3std3__48in_placeE,(_ZN39_INTERNAL_e75ff55d_4_k_cu_0ca31726_62064cuda3std6ranges3__45__cpo9iter_moveE - _ZN39_INTERNAL_e75ff55d_4_k_cu_0ca31726_62064cuda3std3__48in_placeE)
_ZN39_INTERNAL_e75ff55d_4_k_cu_0ca31726_62064cuda3std3__48in_placeE:
	.zero		1
	.type		_ZN39_INTERNAL_e75ff55d_4_k_cu_0ca31726_62064cuda3std6ranges3__45__cpo9iter_moveE,@object
	.size		_ZN39_INTERNAL_e75ff55d_4_k_cu_0ca31726_62064cuda3std6ranges3__45__cpo9iter_moveE,(_ZN39_INTERNAL_e75ff55d_4_k_cu_0ca31726_62064cuda3std3__45__cpo5beginE - _ZN39_INTERNAL_e75ff55d_4_k_cu_0ca31726_62064cuda3std6ranges3__45__cpo9iter_moveE)
_ZN39_INTERNAL_e75ff55d_4_k_cu_0ca31726_62064cuda3std6ranges3__45__cpo9iter_moveE:
	.zero		1
	.type		_ZN39_INTERNAL_e75ff55d_4_k_cu_0ca31726_62064cuda3std3__45__cpo5beginE,@object
	.size		_ZN39_INTERNAL_e75ff55d_4_k_cu_0ca31726_62064cuda3std3__45__cpo5beginE,(_ZN39_INTERNAL_e75ff55d_4_k_cu_0ca31726_62064cuda3std3__441_GLOBAL__N__e75ff55d_4_k_cu_0ca31726_62066ignoreE - _ZN39_INTERNAL_e75ff55d_4_k_cu_0ca31726_62064cuda3std3__45__cpo5beginE)
_ZN39_INTERNAL_e75ff55d_4_k_cu_0ca31726_62064cuda3std3__45__cpo5beginE:
	.zero		1
	.type		_ZN39_INTERNAL_e75ff55d_4_k_cu_0ca31726_62064cuda3std3__441_GLOBAL__N__e75ff55d_4_k_cu_0ca31726_62066ignoreE,@object
	.size		_ZN39_INTERNAL_e75ff55d_4_k_cu_0ca31726_62064cuda3std3__441_GLOBAL__N__e75ff55d_4_k_cu_0ca31726_62066ignoreE,(_ZN39_INTERNAL_e75ff55d_4_k_cu_0ca31726_62064cute7productE - _ZN39_INTERNAL_e75ff55d_4_k_cu_0ca31726_62064cuda3std3__441_GLOBAL__N__e75ff55d_4_k_cu_0ca31726_62066ignoreE)
_ZN39_INTERNAL_e75ff55d_4_k_cu_0ca31726_62064cuda3std3__441_GLOBAL__N__e75ff55d_4_k_cu_0ca31726_62066ignoreE:
	.zero		1
	.type		_ZN39_INTERNAL_e75ff55d_4_k_cu_0ca31726_62064cute7productE,@object
	.size		_ZN39_INTERNAL_e75ff55d_4_k_cu_0ca31726_62064cute7productE,(_ZN39_INTERNAL_e75ff55d_4_k_cu_0ca31726_62064cuda3std3__45__cpo3endE - _ZN39_INTERNAL_e75ff55d_4_k_cu_0ca31726_62064cute7productE)
_ZN39_INTERNAL_e75ff55d_4_k_cu_0ca31726_62064cute7productE:
	.zero		1
	.type		_ZN39_INTERNAL_e75ff55d_4_k_cu_0ca31726_62064cuda3std3__45__cpo3endE,@object
	.size		_ZN39_INTERNAL_e75ff55d_4_k_cu_0ca31726_62064cuda3std3__45__cpo3endE,(_ZN39_INTERNAL_e75ff55d_4_k_cu_0ca31726_62064cuda3std3__419piecewise_constructE - _ZN39_INTERNAL_e75ff55d_4_k_cu_0ca31726_62064cuda3std3__45__cpo3endE)
_ZN39_INTERNAL_e75ff55d_4_k_cu_0ca31726_62064cuda3std3__45__cpo3endE:
	.zero		1
	.type		_ZN39_INTERNAL_e75ff55d_4_k_cu_0ca31726_62064cuda3std3__419piecewise_constructE,@object
	.size		_ZN39_INTERNAL_e75ff55d_4_k_cu_0ca31726_62064cuda3std3__419piecewise_constructE,(_ZN39_INTERNAL_e75ff55d_4_k_cu_0ca31726_62064cuda3std3__45__cpo4cendE - _ZN39_INTERNAL_e75ff55d_4_k_cu_0ca31726_62064cuda3std3__419piecewise_constructE)
_ZN39_INTERNAL_e75ff55d_4_k_cu_0ca31726_62064cuda3std3__419piecewise_constructE:
	.zero		1
	.type		_ZN39_INTERNAL_e75ff55d_4_k_cu_0ca31726_62064cuda3std3__45__cpo4cendE,@object
	.size		_ZN39_INTERNAL_e75ff55d_4_k_cu_0ca31726_62064cuda3std3__45__cpo4cendE,(_ZN39_INTERNAL_e75ff55d_4_k_cu_0ca31726_62064cuda3std6ranges3__45__cpo4swapE - _ZN39_INTERNAL_e75ff55d_4_k_cu_0ca31726_62064cuda3std3__45__cpo4cendE)
_ZN39_INTERNAL_e75ff55d_4_k_cu_0ca31726_62064cuda3std3__45__cpo4cendE:
	.zero		1
	.type		_ZN39_INTERNAL_e75ff55d_4_k_cu_0ca31726_62064cuda3std6ranges3__45__cpo4swapE,@object
	.size		_ZN39_INTERNAL_e75ff55d_4_k_cu_0ca31726_62064cuda3std6ranges3__45__cpo4swapE,(.L_8 - _ZN39_INTERNAL_e75ff55d_4_k_cu_0ca31726_62064cuda3std6ranges3__45__cpo4swapE)
_ZN39_INTERNAL_e75ff55d_4_k_cu_0ca31726_62064cuda3std6ranges3__45__cpo4swapE:
	.zero		1
.L_8:


//--------------------- .nv.constant0._ZN7cutlass13device_kernelINS_4gemm6kernel13GemmUniversalIN4cute5tupleIJiiiiEEENS1_10collective13CollectiveMmaINS1_34MainloopSm90TmaGmmaWarpSpecializedILi4ENS5_IJNS4_1CILi1EEESB_SB_EEENS1_35KernelTmaWarpSpecializedCooperativeEEENS5_IJNSA_ILi128EEENSA_ILi64EEESF_EEENS_10tfloat32_tENS5_IJlSB_lEEESI_SJ_NS4_8TiledMMAINS4_8MMA_AtomIJNS4_4SM904GMMA29MMA_64x64x8_F32TF32TF32_SS_TNILNSN_7ScaleInE1ELSP_1EEEEEENS4_6LayoutINS5_IJNSA_ILi2EEESB_SB_EEENS5_IJSB_NSA_ILi0EEESV_EEEEENS5_IJNS4_10UnderscoreESY_SY_EEEEENS4_13SM90_TMA_LOADENS4_14ComposedLayoutINS4_7SwizzleILi3ELi4ELi3EEENS4_18smem_ptr_flag_bitsILi32EEENSS_INS5_IJNSA_ILi8EEENSA_ILi32EEEEEENS5_IJS18_SB_EEEEEEEvNS4_8identityES11_S1C_vS1D_EENS_8epilogue10collective6detail29Sm90TmaWarpSpecializedAdapterINS1G_15DefaultEpilogueISI_SJ_SJ_NS1F_6thread17LinearCombinationISI_Li1EffLNS1K_9ScaleType4KindE0ELNS_15FloatRoundStyleE2ESI_EENS1_15EpilogueDefaultEEEEEvvEEEEvNT_6ParamsE --------------------------
	.section	.nv.constant0._ZN7cutlass13device_kernelINS_4gemm6kernel13GemmUniversalIN4cute5tupleIJiiiiEEENS1_10collective13CollectiveMmaINS1_34MainloopSm90TmaGmmaWarpSpecializedILi4ENS5_IJNS4_1CILi1EEESB_SB_EEENS1_35KernelTmaWarpSpecializedCooperativeEEENS5_IJNSA_ILi128EEENSA_ILi64EEESF_EEENS_10tfloat32_tENS5_IJlSB_lEEESI_SJ_NS4_8TiledMMAINS4_8MMA_AtomIJNS4_4SM904GMMA29MMA_64x64x8_F32TF32TF32_SS_TNILNSN_7ScaleInE1ELSP_1EEEEEENS4_6LayoutINS5_IJNSA_ILi2EEESB_SB_EEENS5_IJSB_NSA_ILi0EEESV_EEEEENS5_IJNS4_10UnderscoreESY_SY_EEEEENS4_13SM90_TMA_LOADENS4_14ComposedLayoutINS4_7SwizzleILi3ELi4ELi3EEENS4_18smem_ptr_flag_bitsILi32EEENSS_INS5_IJNSA_ILi8EEENSA_ILi32EEEEEENS5_IJS18_SB_EEEEEEEvNS4_8identityES11_S1C_vS1D_EENS_8epilogue10collective6detail29Sm90TmaWarpSpecializedAdapterINS1G_15DefaultEpilogueISI_SJ_SJ_NS1F_6thread17LinearCombinationISI_Li1EffLNS1K_9ScaleType4KindE0ELNS_15FloatRoundStyleE2ESI_EENS1_15EpilogueDefaultEEEEEvvEEEEvNT_6ParamsE,"a",@progbits
	.sectionflags	@""
	.align	4
.nv.constant0._ZN7cutlass13device_kernelINS_4gemm6kernel13GemmUniversalIN4cute5tupleIJiiiiEEENS1_10collective13CollectiveMmaINS1_34MainloopSm90TmaGmmaWarpSpecializedILi4ENS5_IJNS4_1CILi1EEESB_SB_EEENS1_35KernelTmaWarpSpecializedCooperativeEEENS5_IJNSA_ILi128EEENSA_ILi64EEESF_EEENS_10tfloat32_tENS5_IJlSB_lEEESI_SJ_NS4_8TiledMMAINS4_8MMA_AtomIJNS4_4SM904GMMA29MMA_64x64x8_F32TF32TF32_SS_TNILNSN_7ScaleInE1ELSP_1EEEEEENS4_6LayoutINS5_IJNSA_ILi2EEESB_SB_EEENS5_IJSB_NSA_ILi0EEESV_EEEEENS5_IJNS4_10UnderscoreESY_SY_EEEEENS4_13SM90_TMA_LOADENS4_14ComposedLayoutINS4_7SwizzleILi3ELi4ELi3EEENS4_18smem_ptr_flag_bitsILi32EEENSS_INS5_IJNSA_ILi8EEENSA_ILi32EEEEEENS5_IJS18_SB_EEEEEEEvNS4_8identityES11_S1C_vS1D_EENS_8epilogue10collective6detail29Sm90TmaWarpSpecializedAdapterINS1G_15DefaultEpilogueISI_SJ_SJ_NS1F_6thread17LinearCombinationISI_Li1EffLNS1K_9ScaleType4KindE0ELNS_15FloatRoundStyleE2ESI_EENS1_15EpilogueDefaultEEEEEvvEEEEvNT_6ParamsE:
	.zero		1664


//--------------------- SYMBOLS --------------------------

	.type		.nv.reservedSmem.offset0,@object
	.size		.nv.reservedSmem.offset0,0x4
	.type		__assertfail,@function
